	.target	sm_90a

	.elftype	@"ET_EXEC"


//--------------------- .note.nv.tkinfo           --------------------------
	.section	.note.nv.tkinfo,"",@"SHT_NOTE"
	.sectionflags	@"SHF_NOTE_NV_TKINFO"
	.tkinfo
        /*0018*/ 	.word	0x00000002
        /*0030*/ 	.string	""
        /*0030*/ 	.string	"ptxas"
        /*0030*/ 	.string	"Cuda compilation tools, release 13.0, V13.0.88"
        /*0030*/ 	.string	"Build cuda_13.0.r13.0/compiler.36424714_0"
        /*0030*/ 	.string	"-arch sm_90a -m 64 "



//--------------------- .note.nv.cuinfo           --------------------------
	.section	.note.nv.cuinfo,"",@"SHT_NOTE"
	.sectionflags	@"SHF_NOTE_NV_CUINFO"
        /*0018*/ 	.short	0x0002
        /*001a*/ 	.short	0x005a
        /*001c*/ 	.short	0x0082
	.zero		2


//--------------------- .nv.info                  --------------------------
	.section	.nv.info,"",@"SHT_CUDA_INFO"
	.align	4


	//----- nvinfo : EIATTR_REGCOUNT
	.align		4
        /*0000*/ 	.byte	0x04, 0x2f
        /*0002*/ 	.short	(.L_15 - .L_14)
	.align		4
.L_14:
        /*0004*/ 	.word	index@(_ZN7cutlass13device_kernelINS_4gemm6kernel13GemmUniversalIN4cute5tupleIJiiiiEEENS1_10collective13CollectiveMmaINS1_34MainloopSm90TmaGmmaWarpSpecializedILi25ENS5_IJNS4_1CILi1EEESB_SB_EEENS1_35KernelTmaWarpSpecializedCooperativeEEENS5_IJNSA_ILi128EEENSA_ILi160EEENSA_ILi32EEEEEEaNS5_IJlSB_lEEEaSJ_NS4_8TiledMMAINS4_8MMA_AtomIJNS4_4SM904GMMA26MMA_64x32x32_S32S8S8_SS_TNEEEENS4_6LayoutINS5_IJNSA_ILi2EEESB_SB_EEENS5_IJSB_NSA_ILi0EEEST_EEEEENS5_IJNS4_10UnderscoreESW_SW_EEEEENS4_13SM90_TMA_LOADENS4_14ComposedLayoutINS4_7SwizzleILi1ELi4ELi3EEENS4_18smem_ptr_flag_bitsILi8EEENSQ_INS5_IJNSA_ILi8EEESH_EEENS5_IJSH_SB_EEEEEEEvNS4_8identityESZ_S19_vS1A_EENS_8epilogue10collective6detail29Sm90TmaWarpSpecializedAdapterINS1D_15DefaultEpilogueIaSJ_SJ_NS1C_6thread17LinearCombinationIaLi1EiiLNS1H_9ScaleType4KindE0ELNS_15FloatRoundStyleE2EaEENS1_15EpilogueDefaultEEEEEvvEEEEvNT_6ParamsE)
        /*0008*/ 	.word	0x000000a8


	//----- nvinfo : EIATTR_FRAME_SIZE
	.align		4
.L_15:
        /*000c*/ 	.byte	0x04, 0x11
        /*000e*/ 	.short	(.L_17 - .L_16)
	.align		4
.L_16:
        /*0010*/ 	.word	index@(_ZN7cutlass13device_kernelINS_4gemm6kernel13GemmUniversalIN4cute5tupleIJiiiiEEENS1_10collective13CollectiveMmaINS1_34MainloopSm90TmaGmmaWarpSpecializedILi25ENS5_IJNS4_1CILi1EEESB_SB_EEENS1_35KernelTmaWarpSpecializedCooperativeEEENS5_IJNSA_ILi128EEENSA_ILi160EEENSA_ILi32EEEEEEaNS5_IJlSB_lEEEaSJ_NS4_8TiledMMAINS4_8MMA_AtomIJNS4_4SM904GMMA26MMA_64x32x32_S32S8S8_SS_TNEEEENS4_6LayoutINS5_IJNSA_ILi2EEESB_SB_EEENS5_IJSB_NSA_ILi0EEEST_EEEEENS5_IJNS4_10UnderscoreESW_SW_EEEEENS4_13SM90_TMA_LOADENS4_14ComposedLayoutINS4_7SwizzleILi1ELi4ELi3EEENS4_18smem_ptr_flag_bitsILi8EEENSQ_INS5_IJNSA_ILi8EEESH_EEENS5_IJSH_SB_EEEEEEEvNS4_8identityESZ_S19_vS1A_EENS_8epilogue10collective6detail29Sm90TmaWarpSpecializedAdapterINS1D_15DefaultEpilogueIaSJ_SJ_NS1C_6thread17LinearCombinationIaLi1EiiLNS1H_9ScaleType4KindE0ELNS_15FloatRoundStyleE2EaEENS1_15EpilogueDefaultEEEEEvvEEEEvNT_6ParamsE)
        /*0014*/ 	.word	0x00000000


	//----- nvinfo : EIATTR_MIN_STACK_SIZE
	.align		4
.L_17:
        /*0018*/ 	.byte	0x04, 0x12
        /*001a*/ 	.short	(.L_19 - .L_18)
	.align		4
.L_18:
        /*001c*/ 	.word	index@(_ZN7cutlass13device_kernelINS_4gemm6kernel13GemmUniversalIN4cute5tupleIJiiiiEEENS1_10collective13CollectiveMmaINS1_34MainloopSm90TmaGmmaWarpSpecializedILi25ENS5_IJNS4_1CILi1EEESB_SB_EEENS1_35KernelTmaWarpSpecializedCooperativeEEENS5_IJNSA_ILi128EEENSA_ILi160EEENSA_ILi32EEEEEEaNS5_IJlSB_lEEEaSJ_NS4_8TiledMMAINS4_8MMA_AtomIJNS4_4SM904GMMA26MMA_64x32x32_S32S8S8_SS_TNEEEENS4_6LayoutINS5_IJNSA_ILi2EEESB_SB_EEENS5_IJSB_NSA_ILi0EEEST_EEEEENS5_IJNS4_10UnderscoreESW_SW_EEEEENS4_13SM90_TMA_LOADENS4_14ComposedLayoutINS4_7SwizzleILi1ELi4ELi3EEENS4_18smem_ptr_flag_bitsILi8EEENSQ_INS5_IJNSA_ILi8EEESH_EEENS5_IJSH_SB_EEEEEEEvNS4_8identityESZ_S19_vS1A_EENS_8epilogue10collective6detail29Sm90TmaWarpSpecializedAdapterINS1D_15DefaultEpilogueIaSJ_SJ_NS1C_6thread17LinearCombinationIaLi1EiiLNS1H_9ScaleType4KindE0ELNS_15FloatRoundStyleE2EaEENS1_15EpilogueDefaultEEEEEvvEEEEvNT_6ParamsE)
        /*0020*/ 	.word	0x00000000
.L_19:


//--------------------- .nv.compat                --------------------------
	.section	.nv.compat,"",@"SHT_CUDA_COMPAT_INFO"
	.align	4
        /*0000*/ 	.byte	0x02, 0x09, 0x01, 0x00, 0x02, 0x02, 0x04, 0x00, 0x02, 0x05, 0x05, 0x00, 0x03, 0x07, 0x01, 0x01
        /*0010*/ 	.byte	0x02, 0x03, 0x01, 0x00, 0x02, 0x06, 0x01, 0x00, 0x04, 0x0b, 0x08, 0x00, 0x00, 0x00, 0x00, 0x00
        /*0020*/ 	.byte	0x00, 0x00, 0x00, 0x00


//--------------------- .nv.info._ZN7cutlass13device_kernelINS_4gemm6kernel13GemmUniversalIN4cute5tupleIJiiiiEEENS1_10collective13CollectiveMmaINS1_34MainloopSm90TmaGmmaWarpSpecializedILi25ENS5_IJNS4_1CILi1EEESB_SB_EEENS1_35KernelTmaWarpSpecializedCooperativeEEENS5_IJNSA_ILi128EEENSA_ILi160EEENSA_ILi32EEEEEEaNS5_IJlSB_lEEEaSJ_NS4_8TiledMMAINS4_8MMA_AtomIJNS4_4SM904GMMA26MMA_64x32x32_S32S8S8_SS_TNEEEENS4_6LayoutINS5_IJNSA_ILi2EEESB_SB_EEENS5_IJSB_NSA_ILi0EEEST_EEEEENS5_IJNS4_10UnderscoreESW_SW_EEEEENS4_13SM90_TMA_LOADENS4_14ComposedLayoutINS4_7SwizzleILi1ELi4ELi3EEENS4_18smem_ptr_flag_bitsILi8EEENSQ_INS5_IJNSA_ILi8EEESH_EEENS5_IJSH_SB_EEEEEEEvNS4_8identityESZ_S19_vS1A_EENS_8epilogue10collective6detail29Sm90TmaWarpSpecializedAdapterINS1D_15DefaultEpilogueIaSJ_SJ_NS1C_6thread17LinearCombinationIaLi1EiiLNS1H_9ScaleType4KindE0ELNS_15FloatRoundStyleE2EaEENS1_15EpilogueDefaultEEEEEvvEEEEvNT_6ParamsE --------------------------
	.section	.nv.info._ZN7cutlass13device_kernelINS_4gemm6kernel13GemmUniversalIN4cute5tupleIJiiiiEEENS1_10collective13CollectiveMmaINS1_34MainloopSm90TmaGmmaWarpSpecializedILi25ENS5_IJNS4_1CILi1EEESB_SB_EEENS1_35KernelTmaWarpSpecializedCooperativeEEENS5_IJNSA_ILi128EEENSA_ILi160EEENSA_ILi32EEEEEEaNS5_IJlSB_lEEEaSJ_NS4_8TiledMMAINS4_8MMA_AtomIJNS4_4SM904GMMA26MMA_64x32x32_S32S8S8_SS_TNEEEENS4_6LayoutINS5_IJNSA_ILi2EEESB_SB_EEENS5_IJSB_NSA_ILi0EEEST_EEEEENS5_IJNS4_10UnderscoreESW_SW_EEEEENS4_13SM90_TMA_LOADENS4_14ComposedLayoutINS4_7SwizzleILi1ELi4ELi3EEENS4_18smem_ptr_flag_bitsILi8EEENSQ_INS5_IJNSA_ILi8EEESH_EEENS5_IJSH_SB_EEEEEEEvNS4_8identityESZ_S19_vS1A_EENS_8epilogue10collective6detail29Sm90TmaWarpSpecializedAdapterINS1D_15DefaultEpilogueIaSJ_SJ_NS1C_6thread17LinearCombinationIaLi1EiiLNS1H_9ScaleType4KindE0ELNS_15FloatRoundStyleE2EaEENS1_15EpilogueDefaultEEEEEvvEEEEvNT_6ParamsE,"",@"SHT_CUDA_INFO"
	.sectionflags	@""
	.align	4


	//----- nvinfo : EIATTR_CUDA_API_VERSION
	.align		4
        /*0000*/ 	.byte	0x04, 0x37
        /*0002*/ 	.short	(.L_21 - .L_20)
.L_20:
        /*0004*/ 	.word	0x00000082


	//----- nvinfo : EIATTR_KPARAM_INFO
	.align		4
.L_21:
        /*0008*/ 	.byte	0x04, 0x17
        /*000a*/ 	.short	(.L_23 - .L_22)
.L_22:
        /*000c*/ 	.word	0x00000000
        /*0010*/ 	.short	0x0000
        /*0012*/ 	.short	0x0070
        /*0014*/ 	.byte	0x00, 0xf0, 0x01, 0x10


	//----- nvinfo : EIATTR_SPARSE_MMA_MASK
	.align		4
.L_23:
        /*0018*/ 	.byte	0x03, 0x50
        /*001a*/ 	.short	0x0000


	//----- nvinfo : EIATTR_MAXREG_COUNT
	.align		4
        /*001c*/ 	.byte	0x03, 0x1b
        /*001e*/ 	.short	0x00a8


	//----- nvinfo : EIATTR_NUM_BARRIERS
	.align		4
        /*0020*/ 	.byte	0x02, 0x4c
        /*0022*/ 	.byte	0x01
	.zero		1


	//----- nvinfo : EIATTR_EXTERNS
	.align		4
        /*0024*/ 	.byte	0x04, 0x0f
        /*0026*/ 	.short	(.L_25 - .L_24)


	//   ....[0]....
	.align		4
.L_24:
        /*0028*/ 	.word	index@(__assertfail)


	//----- nvinfo : EIATTR_MERCURY_ISA_VERSION
	.align		4
.L_25:
        /*002c*/ 	.byte	0x03, 0x5f
        /*002e*/ 	.short	0x0101


	//----- nvinfo : EIATTR_INT_WARP_WIDE_INSTR_OFFSETS
	.align		4
        /*0030*/ 	.byte	0x04, 0x31
        /*0032*/ 	.short	(.L_27 - .L_26)


	//   ....[0]....
.L_26:
        /*0034*/ 	.word	0x00000680


	//   ....[1]....
        /*0038*/ 	.word	0x000006b0


	//   ....[2]....
        /*003c*/ 	.word	0x00000790


	//----- nvinfo : EIATTR_COOP_GROUP_MASK_REGIDS
	.align		4
.L_27:
        /*0040*/ 	.byte	0x04, 0x29
        /*0042*/ 	.short	(.L_29 - .L_28)


	//   ....[0]....
.L_28:
        /*0044*/ 	.word	0xffffffff


	//   ....[1]....
        /*0048*/ 	.word	0xffffffff


	//   ....[2]....
        /*004c*/ 	.word	0xffffffff


	//   ....[3]....
        /*0050*/ 	.word	0xffffffff


	//   ....[4]....
        /*0054*/ 	.word	0xffffffff


	//----- nvinfo : EIATTR_COOP_GROUP_INSTR_OFFSETS
	.align		4
.L_29:
        /*0058*/ 	.byte	0x04, 0x28
        /*005a*/ 	.short	(.L_31 - .L_30)


	//   ....[0]....
.L_30:
        /*005c*/ 	.word	0x00000060


	//   ....[1]....
        /*0060*/ 	.word	0x00000070


	//   ....[2]....
        /*0064*/ 	.word	0x00000130


	//   ....[3]....
        /*0068*/ 	.word	0x00000590


	//   ....[4]....
        /*006c*/ 	.word	0x00001240


	//----- nvinfo : EIATTR_REG_RECONFIG
	.align		4
.L_31:
        /*0070*/ 	.byte	0x01, 0x54
	.zero		2


	//----- nvinfo : EIATTR_SYSCALL_OFFSETS
	.align		4
        /*0074*/ 	.byte	0x04, 0x46
        /*0076*/ 	.short	(.L_33 - .L_32)


	//   ....[0]....
.L_32:
        /*0078*/ 	.word	0x00001400


	//----- nvinfo : EIATTR_MBARRIER_INSTR_OFFSETS
	.align		4
.L_33:
        /*007c*/ 	.byte	0x04, 0x39
        /*007e*/ 	.short	(.L_35 - .L_34)


	//   ....[0]....
.L_34:
        /*0080*/ 	.word	0x00000250
        /*0084*/ 	.word	0x000000ff
        /*0088*/ 	.word	0x00000000
        /*008c*/ 	.short	0x0100
        /*008e*/ 	.byte	0x08
	.zero		1


	//   ....[1]....
        /*0090*/ 	.word	0x00000260
        /*0094*/ 	.word	0x000000ff
        /*0098*/ 	.word	0x000000c8
        /*009c*/ 	.short	0x0100
        /*009e*/ 	.byte	0x08
	.zero		1


	//   ....[2]....
        /*00a0*/ 	.word	0x00000270
        /*00a4*/ 	.word	0x000000ff
        /*00a8*/ 	.word	0x00000008
        /*00ac*/ 	.short	0x0100
        /*00ae*/ 	.byte	0x08
	.zero		1


	//   ....[3]....
        /*00b0*/ 	.word	0x00000280
        /*00b4*/ 	.word	0x000000ff
        /*00b8*/ 	.word	0x000000d0
        /*00bc*/ 	.short	0x0100
        /*00be*/ 	.byte	0x08
	.zero		1


	//   ....[4]....
        /*00c0*/ 	.word	0x00000290
        /*00c4*/ 	.word	0x000000ff
        /*00c8*/ 	.word	0x00000010
        /*00cc*/ 	.short	0x0100
        /*00ce*/ 	.byte	0x08
	.zero		1


	//   ....[5]....
        /*00d0*/ 	.word	0x000002a0
        /*00d4*/ 	.word	0x000000ff
        /*00d8*/ 	.word	0x000000d8
        /*00dc*/ 	.short	0x0100
        /*00de*/ 	.byte	0x08
	.zero		1


	//   ....[6]....
        /*00e0*/ 	.word	0x000002b0
        /*00e4*/ 	.word	0x000000ff
        /*00e8*/ 	.word	0x00000018
        /*00ec*/ 	.short	0x0100
        /*00ee*/ 	.byte	0x08
	.zero		1


	//   ....[7]....
        /*00f0*/ 	.word	0x000002c0
        /*00f4*/ 	.word	0x000000ff
        /*00f8*/ 	.word	0x000000e0
        /*00fc*/ 	.short	0x0100
        /*00fe*/ 	.byte	0x08
	.zero		1


	//   ....[8]....
        /*0100*/ 	.word	0x000002d0
        /*0104*/ 	.word	0x000000ff
        /*0108*/ 	.word	0x00000020
        /*010c*/ 	.short	0x0100
        /*010e*/ 	.byte	0x08
	.zero		1


	//   ....[9]....
        /*0110*/ 	.word	0x000002e0
        /*0114*/ 	.word	0x000000ff
        /*0118*/ 	.word	0x000000e8
        /*011c*/ 	.short	0x0100
        /*011e*/ 	.byte	0x08
	.zero		1


	//   ....[10]....
        /*0120*/ 	.word	0x000002f0
        /*0124*/ 	.word	0x000000ff
        /*0128*/ 	.word	0x00000028
        /*012c*/ 	.short	0x0100
        /*012e*/ 	.byte	0x08
	.zero		1


	//   ....[11]....
        /*0130*/ 	.word	0x00000300
        /*0134*/ 	.word	0x000000ff
        /*0138*/ 	.word	0x000000f0
        /*013c*/ 	.short	0x0100
        /*013e*/ 	.byte	0x08
	.zero		1


	//   ....[12]....
        /*0140*/ 	.word	0x00000310
        /*0144*/ 	.word	0x000000ff
        /*0148*/ 	.word	0x00000030
        /*014c*/ 	.short	0x0100
        /*014e*/ 	.byte	0x08
	.zero		1


	//   ....[13]....
        /*0150*/ 	.word	0x00000320
        /*0154*/ 	.word	0x000000ff
        /*0158*/ 	.word	0x000000f8
        /*015c*/ 	.short	0x0100
        /*015e*/ 	.byte	0x08
	.zero		1


	//   ....[14]....
        /*0160*/ 	.word	0x00000330
        /*0164*/ 	.word	0x000000ff
        /*0168*/ 	.word	0x00000038
        /*016c*/ 	.short	0x0100
        /*016e*/ 	.byte	0x08
	.zero		1


	//   ....[15]....
        /*0170*/ 	.word	0x00000340
        /*0174*/ 	.word	0x000000ff
        /*0178*/ 	.word	0x00000100
        /*017c*/ 	.short	0x0100
        /*017e*/ 	.byte	0x08
	.zero		1


	//   ....[16]....
        /*0180*/ 	.word	0x00000350
        /*0184*/ 	.word	0x000000ff
        /*0188*/ 	.word	0x00000040
        /*018c*/ 	.short	0x0100
        /*018e*/ 	.byte	0x08
	.zero		1


	//   ....[17]....
        /*0190*/ 	.word	0x00000360
        /*0194*/ 	.word	0x000000ff
        /*0198*/ 	.word	0x00000108
        /*019c*/ 	.short	0x0100
        /*019e*/ 	.byte	0x08
	.zero		1


	//   ....[18]....
        /*01a0*/ 	.word	0x00000370
        /*01a4*/ 	.word	0x000000ff
        /*01a8*/ 	.word	0x00000048
        /*01ac*/ 	.short	0x0100
        /*01ae*/ 	.byte	0x08
	.zero		1


	//   ....[19]....
        /*01b0*/ 	.word	0x00000380
        /*01b4*/ 	.word	0x000000ff
        /*01b8*/ 	.word	0x00000110
        /*01bc*/ 	.short	0x0100
        /*01be*/ 	.byte	0x08
	.zero		1


	//   ....[20]....
        /*01c0*/ 	.word	0x00000390
        /*01c4*/ 	.word	0x000000ff
        /*01c8*/ 	.word	0x00000050
        /*01cc*/ 	.short	0x0100
        /*01ce*/ 	.byte	0x08
	.zero		1


	//   ....[21]....
        /*01d0*/ 	.word	0x000003a0
        /*01d4*/ 	.word	0x000000ff
        /*01d8*/ 	.word	0x00000118
        /*01dc*/ 	.short	0x0100
        /*01de*/ 	.byte	0x08
	.zero		1


	//   ....[22]....
        /*01e0*/ 	.word	0x000003b0
        /*01e4*/ 	.word	0x000000ff
        /*01e8*/ 	.word	0x00000058
        /*01ec*/ 	.short	0x0100
        /*01ee*/ 	.byte	0x08
	.zero		1


	//   ....[23]....
        /*01f0*/ 	.word	0x000003c0
        /*01f4*/ 	.word	0x000000ff
        /*01f8*/ 	.word	0x00000120
        /*01fc*/ 	.short	0x0100
        /*01fe*/ 	.byte	0x08
	.zero		1


	//   ....[24]....
        /*0200*/ 	.word	0x000003d0
        /*0204*/ 	.word	0x000000ff
        /*0208*/ 	.word	0x00000060
        /*020c*/ 	.short	0x0100
        /*020e*/ 	.byte	0x08
	.zero		1


	//   ....[25]....
        /*0210*/ 	.word	0x000003e0
        /*0214*/ 	.word	0x000000ff
        /*0218*/ 	.word	0x00000128
        /*021c*/ 	.short	0x0100
        /*021e*/ 	.byte	0x08
	.zero		1


	//   ....[26]....
        /*0220*/ 	.word	0x000003f0
        /*0224*/ 	.word	0x000000ff
        /*0228*/ 	.word	0x00000068
        /*022c*/ 	.short	0x0100
        /*022e*/ 	.byte	0x08
	.zero		1


	//   ....[27]....
        /*0230*/ 	.word	0x00000400
        /*0234*/ 	.word	0x000000ff
        /*0238*/ 	.word	0x00000130
        /*023c*/ 	.short	0x0100
        /*023e*/ 	.byte	0x08
	.zero		1


	//   ....[28]....
        /*0240*/ 	.word	0x00000410
        /*0244*/ 	.word	0x000000ff
        /*0248*/ 	.word	0x00000070
        /*024c*/ 	.short	0x0100
        /*024e*/ 	.byte	0x08
	.zero		1


	//   ....[29]....
        /*0250*/ 	.word	0x00000420
        /*0254*/ 	.word	0x000000ff
        /*0258*/ 	.word	0x00000138
        /*025c*/ 	.short	0x0100
        /*025e*/ 	.byte	0x08
	.zero		1


	//   ....[30]....
        /*0260*/ 	.word	0x00000430
        /*0264*/ 	.word	0x000000ff
        /*0268*/ 	.word	0x00000078
        /*026c*/ 	.short	0x0100
        /*026e*/ 	.byte	0x08
	.zero		1


	//   ....[31]....
        /*0270*/ 	.word	0x00000440
        /*0274*/ 	.word	0x000000ff
        /*0278*/ 	.word	0x00000140
        /*027c*/ 	.short	0x0100
        /*027e*/ 	.byte	0x08
	.zero		1


	//   ....[32]....
        /*0280*/ 	.word	0x00000450
        /*0284*/ 	.word	0x000000ff
        /*0288*/ 	.word	0x00000080
        /*028c*/ 	.short	0x0100
        /*028e*/ 	.byte	0x08
	.zero		1


	//   ....[33]....
        /*0290*/ 	.word	0x00000460
        /*0294*/ 	.word	0x000000ff
        /*0298*/ 	.word	0x00000148
        /*029c*/ 	.short	0x0100
        /*029e*/ 	.byte	0x08
	.zero		1


	//   ....[34]....
        /*02a0*/ 	.word	0x00000470
        /*02a4*/ 	.word	0x000000ff
        /*02a8*/ 	.word	0x00000088
        /*02ac*/ 	.short	0x0100
        /*02ae*/ 	.byte	0x08
	.zero		1


	//   ....[35]....
        /*02b0*/ 	.word	0x00000480
        /*02b4*/ 	.word	0x000000ff
        /*02b8*/ 	.word	0x00000150
        /*02bc*/ 	.short	0x0100
        /*02be*/ 	.byte	0x08
	.zero		1


	//   ....[36]....
        /*02c0*/ 	.word	0x00000490
        /*02c4*/ 	.word	0x000000ff
        /*02c8*/ 	.word	0x00000090
        /*02cc*/ 	.short	0x0100
        /*02ce*/ 	.byte	0x08
	.zero		1


	//   ....[37]....
        /*02d0*/ 	.word	0x000004a0
        /*02d4*/ 	.word	0x000000ff
        /*02d8*/ 	.word	0x00000158
        /*02dc*/ 	.short	0x0100
        /*02de*/ 	.byte	0x08
	.zero		1


	//   ....[38]....
        /*02e0*/ 	.word	0x000004b0
        /*02e4*/ 	.word	0x000000ff
        /*02e8*/ 	.word	0x00000098
        /*02ec*/ 	.short	0x0100
        /*02ee*/ 	.byte	0x08
	.zero		1


	//   ....[39]....
        /*02f0*/ 	.word	0x000004c0
        /*02f4*/ 	.word	0x000000ff
        /*02f8*/ 	.word	0x00000160
        /*02fc*/ 	.short	0x0100
        /*02fe*/ 	.byte	0x08
	.zero		1


	//   ....[40]....
        /*0300*/ 	.word	0x000004d0
        /*0304*/ 	.word	0x000000ff
        /*0308*/ 	.word	0x000000a0
        /*030c*/ 	.short	0x0100
        /*030e*/ 	.byte	0x08
	.zero		1


	//   ....[41]....
        /*0310*/ 	.word	0x000004e0
        /*0314*/ 	.word	0x000000ff
        /*0318*/ 	.word	0x00000168
        /*031c*/ 	.short	0x0100
        /*031e*/ 	.byte	0x08
	.zero		1


	//   ....[42]....
        /*0320*/ 	.word	0x000004f0
        /*0324*/ 	.word	0x000000ff
        /*0328*/ 	.word	0x000000a8
        /*032c*/ 	.short	0x0100
        /*032e*/ 	.byte	0x08
	.zero		1


	//   ....[43]....
        /*0330*/ 	.word	0x00000500
        /*0334*/ 	.word	0x000000ff
        /*0338*/ 	.word	0x00000170
        /*033c*/ 	.short	0x0100
        /*033e*/ 	.byte	0x08
	.zero		1


	//   ....[44]....
        /*0340*/ 	.word	0x00000510
        /*0344*/ 	.word	0x000000ff
        /*0348*/ 	.word	0x000000b0
        /*034c*/ 	.short	0x0100
        /*034e*/ 	.byte	0x08
	.zero		1


	//   ....[45]....
        /*0350*/ 	.word	0x00000520
        /*0354*/ 	.word	0x000000ff
        /*0358*/ 	.word	0x00000178
        /*035c*/ 	.short	0x0100
        /*035e*/ 	.byte	0x08
	.zero		1


	//   ....[46]....
        /*0360*/ 	.word	0x00000530
        /*0364*/ 	.word	0x000000ff
        /*0368*/ 	.word	0x000000b8
        /*036c*/ 	.short	0x0100
        /*036e*/ 	.byte	0x08
	.zero		1


	//   ....[47]....
        /*0370*/ 	.word	0x00000540
        /*0374*/ 	.word	0x000000ff
        /*0378*/ 	.word	0x00000180
        /*037c*/ 	.short	0x0100
        /*037e*/ 	.byte	0x08
	.zero		1


	//   ....[48]....
        /*0380*/ 	.word	0x00000550
        /*0384*/ 	.word	0x000000ff
        /*0388*/ 	.word	0x000000c0
        /*038c*/ 	.short	0x0100
        /*038e*/ 	.byte	0x08
	.zero		1


	//   ....[49]....
        /*0390*/ 	.word	0x00000560
        /*0394*/ 	.word	0x000000ff
        /*0398*/ 	.word	0x00000188
        /*039c*/ 	.short	0x0100
        /*039e*/ 	.byte	0x08
	.zero		1


	//   ....[50]....
        /*03a0*/ 	.word	0x00000800
        /*03a4*/ 	.word	0x000000ff
        /*03a8*/ 	.word	0x000001a0
        /*03ac*/ 	.short	0x0100
        /*03ae*/ 	.byte	0x06
	.zero		1


	//   ....[51]....
        /*03b0*/ 	.word	0x00000860
        /*03b4*/ 	.word	0x000000ff
        /*03b8*/ 	.word	0x000001a8
        /*03bc*/ 	.short	0x0100
        /*03be*/ 	.byte	0x06
	.zero		1


	//   ....[52]....
        /*03c0*/ 	.word	0x000014d0
        /*03c4*/ 	.word	0x00000003
        /*03c8*/ 	.word	0x00000000
        /*03cc*/ 	.short	0x010a
        /*03ce*/ 	.byte	0x3f
	.zero		1


	//   ....[53]....
        /*03d0*/ 	.word	0x00001510
        /*03d4*/ 	.word	0x00000003
        /*03d8*/ 	.word	0x00000000
        /*03dc*/ 	.short	0x010a
        /*03de*/ 	.byte	0x3f
	.zero		1


	//   ....[54]....
        /*03e0*/ 	.word	0x00001910
        /*03e4*/ 	.word	0x00000005
        /*03e8*/ 	.word	0x00000000
        /*03ec*/ 	.short	0x010a
        /*03ee*/ 	.byte	0x3f
	.zero		1


	//   ....[55]....
        /*03f0*/ 	.word	0x00001950
        /*03f4*/ 	.word	0x00000005
        /*03f8*/ 	.word	0x00000000
        /*03fc*/ 	.short	0x010a
        /*03fe*/ 	.byte	0x3f
	.zero		1


	//   ....[56]....
        /*0400*/ 	.word	0x00001bd0
        /*0404*/ 	.word	0x00000004
        /*0408*/ 	.word	0x00000000
        /*040c*/ 	.short	0x0101
        /*040e*/ 	.byte	0x3f
	.zero		1


	//   ....[57]....
        /*0410*/ 	.word	0x00001db0
        /*0414*/ 	.word	0x00000000
        /*0418*/ 	.word	0x00000000
        /*041c*/ 	.short	0x0101
        /*041e*/ 	.byte	0x3f
	.zero		1


	//   ....[58]....
        /*0420*/ 	.word	0x00007400
        /*0424*/ 	.word	0x0000000e
        /*0428*/ 	.word	0x000000c8
        /*042c*/ 	.short	0x010a
        /*042e*/ 	.byte	0x3f
	.zero		1


	//   ....[59]....
        /*0430*/ 	.word	0x00007780
        /*0434*/ 	.word	0x00000006
        /*0438*/ 	.word	0x000001a8
        /*043c*/ 	.short	0x0101
        /*043e*/ 	.byte	0x3f
	.zero		1


	//   ....[60]....
        /*0440*/ 	.word	0x00007eb0
        /*0444*/ 	.word	0x00000007
        /*0448*/ 	.word	0x00000000
        /*044c*/ 	.short	0x010a
        /*044e*/ 	.byte	0x3f
	.zero		1


	//   ....[61]....
        /*0450*/ 	.word	0x00007f30
        /*0454*/ 	.word	0x00000009
        /*0458*/ 	.word	0x00000000
        /*045c*/ 	.short	0x010a
        /*045e*/ 	.byte	0x3f
	.zero		1


	//   ....[62]....
        /*0460*/ 	.word	0x00007fc0
        /*0464*/ 	.word	0x00000006
        /*0468*/ 	.word	0x00000000
        /*046c*/ 	.short	0x010a
        /*046e*/ 	.byte	0x3f
	.zero		1


	//   ....[63]....
        /*0470*/ 	.word	0x00008050
        /*0474*/ 	.word	0x00000009
        /*0478*/ 	.word	0x00000000
        /*047c*/ 	.short	0x010a
        /*047e*/ 	.byte	0x3f
	.zero		1


	//   ....[64]....
        /*0480*/ 	.word	0x000080e0
        /*0484*/ 	.word	0x00000006
        /*0488*/ 	.word	0x00000000
        /*048c*/ 	.short	0x010a
        /*048e*/ 	.byte	0x3f
	.zero		1


	//   ....[65]....
        /*0490*/ 	.word	0x00008170
        /*0494*/ 	.word	0x00000009
        /*0498*/ 	.word	0x00000000
        /*049c*/ 	.short	0x010a
        /*049e*/ 	.byte	0x3f
	.zero		1


	//   ....[66]....
        /*04a0*/ 	.word	0x00008200
        /*04a4*/ 	.word	0x00000006
        /*04a8*/ 	.word	0x00000000
        /*04ac*/ 	.short	0x010a
        /*04ae*/ 	.byte	0x3f
	.zero		1


	//   ....[67]....
        /*04b0*/ 	.word	0x00008290
        /*04b4*/ 	.word	0x00000009
        /*04b8*/ 	.word	0x00000000
        /*04bc*/ 	.short	0x010a
        /*04be*/ 	.byte	0x3f
	.zero		1


	//   ....[68]....
        /*04c0*/ 	.word	0x00008320
        /*04c4*/ 	.word	0x00000006
        /*04c8*/ 	.word	0x00000000
        /*04cc*/ 	.short	0x010a
        /*04ce*/ 	.byte	0x3f
	.zero		1


	//   ....[69]....
        /*04d0*/ 	.word	0x000083b0
        /*04d4*/ 	.word	0x00000009
        /*04d8*/ 	.word	0x00000000
        /*04dc*/ 	.short	0x010a
        /*04de*/ 	.byte	0x3f
	.zero		1


	//   ....[70]....
        /*04e0*/ 	.word	0x00008440
        /*04e4*/ 	.word	0x00000006
        /*04e8*/ 	.word	0x00000000
        /*04ec*/ 	.short	0x010a
        /*04ee*/ 	.byte	0x3f
	.zero		1


	//   ....[71]....
        /*04f0*/ 	.word	0x000084d0
        /*04f4*/ 	.word	0x00000009
        /*04f8*/ 	.word	0x00000000
        /*04fc*/ 	.short	0x010a
        /*04fe*/ 	.byte	0x3f
	.zero		1


	//   ....[72]....
        /*0500*/ 	.word	0x00008560
        /*0504*/ 	.word	0x00000006
        /*0508*/ 	.word	0x00000000
        /*050c*/ 	.short	0x010a
        /*050e*/ 	.byte	0x3f
	.zero		1


	//   ....[73]....
        /*0510*/ 	.word	0x000085f0
        /*0514*/ 	.word	0x00000009
        /*0518*/ 	.word	0x00000000
        /*051c*/ 	.short	0x010a
        /*051e*/ 	.byte	0x3f
	.zero		1


	//   ....[74]....
        /*0520*/ 	.word	0x00008680
        /*0524*/ 	.word	0x00000006
        /*0528*/ 	.word	0x00000000
        /*052c*/ 	.short	0x010a
        /*052e*/ 	.byte	0x3f
	.zero		1


	//   ....[75]....
        /*0530*/ 	.word	0x00008710
        /*0534*/ 	.word	0x00000009
        /*0538*/ 	.word	0x00000000
        /*053c*/ 	.short	0x010a
        /*053e*/ 	.byte	0x3f
	.zero		1


	//   ....[76]....
        /*0540*/ 	.word	0x000087a0
        /*0544*/ 	.word	0x00000006
        /*0548*/ 	.word	0x00000000
        /*054c*/ 	.short	0x010a
        /*054e*/ 	.byte	0x3f
	.zero		1


	//   ....[77]....
        /*0550*/ 	.word	0x00008830
        /*0554*/ 	.word	0x00000009
        /*0558*/ 	.word	0x00000000
        /*055c*/ 	.short	0x010a
        /*055e*/ 	.byte	0x3f
	.zero		1


	//   ....[78]....
        /*0560*/ 	.word	0x000088c0
        /*0564*/ 	.word	0x00000006
        /*0568*/ 	.word	0x00000000
        /*056c*/ 	.short	0x010a
        /*056e*/ 	.byte	0x3f
	.zero		1


	//   ....[79]....
        /*0570*/ 	.word	0x00008950
        /*0574*/ 	.word	0x00000009
        /*0578*/ 	.word	0x00000000
        /*057c*/ 	.short	0x010a
        /*057e*/ 	.byte	0x3f
	.zero		1


	//   ....[80]....
        /*0580*/ 	.word	0x000089e0
        /*0584*/ 	.word	0x00000006
        /*0588*/ 	.word	0x00000000
        /*058c*/ 	.short	0x010a
        /*058e*/ 	.byte	0x3f
	.zero		1


	//   ....[81]....
        /*0590*/ 	.word	0x00008a70
        /*0594*/ 	.word	0x00000009
        /*0598*/ 	.word	0x00000000
        /*059c*/ 	.short	0x010a
        /*059e*/ 	.byte	0x3f
	.zero		1


	//   ....[82]....
        /*05a0*/ 	.word	0x00008b00
        /*05a4*/ 	.word	0x00000006
        /*05a8*/ 	.word	0x00000000
        /*05ac*/ 	.short	0x010a
        /*05ae*/ 	.byte	0x3f
	.zero		1


	//   ....[83]....
        /*05b0*/ 	.word	0x00008b90
        /*05b4*/ 	.word	0x00000009
        /*05b8*/ 	.word	0x00000000
        /*05bc*/ 	.short	0x010a
        /*05be*/ 	.byte	0x3f
	.zero		1


	//   ....[84]....
        /*05c0*/ 	.word	0x00008c20
        /*05c4*/ 	.word	0x00000003
        /*05c8*/ 	.word	0x00000000
        /*05cc*/ 	.short	0x010a
        /*05ce*/ 	.byte	0x3f
	.zero		1


	//   ....[85]....
        /*05d0*/ 	.word	0x00008c80
        /*05d4*/ 	.word	0x00000003
        /*05d8*/ 	.word	0x00000000
        /*05dc*/ 	.short	0x010a
        /*05de*/ 	.byte	0x3f
	.zero		1


	//   ....[86]....
        /*05e0*/ 	.word	0x00008cd0
        /*05e4*/ 	.word	0x00000005
        /*05e8*/ 	.word	0x00000000
        /*05ec*/ 	.short	0x010a
        /*05ee*/ 	.byte	0x3f
	.zero		1


	//   ....[87]....
        /*05f0*/ 	.word	0x00008da0
        /*05f4*/ 	.word	0x0000000e
        /*05f8*/ 	.word	0x000000c8
        /*05fc*/ 	.short	0x010a
        /*05fe*/ 	.byte	0x3f
	.zero		1


	//   ....[88]....
        /*0600*/ 	.word	0x00008e70
        /*0604*/ 	.word	0x00000007
        /*0608*/ 	.word	0x00000000
        /*060c*/ 	.short	0x010a
        /*060e*/ 	.byte	0x3f
	.zero		1


	//   ....[89]....
        /*0610*/ 	.word	0x00008ec0
        /*0614*/ 	.word	0x00000009
        /*0618*/ 	.word	0x00000000
        /*061c*/ 	.short	0x010a
        /*061e*/ 	.byte	0x3f
	.zero		1


	//   ....[90]....
        /*0620*/ 	.word	0x00008f10
        /*0624*/ 	.word	0x00000006
        /*0628*/ 	.word	0x00000000
        /*062c*/ 	.short	0x010a
        /*062e*/ 	.byte	0x3f
	.zero		1


	//   ....[91]....
        /*0630*/ 	.word	0x00008f60
        /*0634*/ 	.word	0x00000009
        /*0638*/ 	.word	0x00000000
        /*063c*/ 	.short	0x010a
        /*063e*/ 	.byte	0x3f
	.zero		1


	//   ....[92]....
        /*0640*/ 	.word	0x00008fb0
        /*0644*/ 	.word	0x00000006
        /*0648*/ 	.word	0x00000000
        /*064c*/ 	.short	0x010a
        /*064e*/ 	.byte	0x3f
	.zero		1


	//   ....[93]....
        /*0650*/ 	.word	0x00009000
        /*0654*/ 	.word	0x00000009
        /*0658*/ 	.word	0x00000000
        /*065c*/ 	.short	0x010a
        /*065e*/ 	.byte	0x3f
	.zero		1


	//   ....[94]....
        /*0660*/ 	.word	0x00009050
        /*0664*/ 	.word	0x00000006
        /*0668*/ 	.word	0x00000000
        /*066c*/ 	.short	0x010a
        /*066e*/ 	.byte	0x3f
	.zero		1


	//   ....[95]....
        /*0670*/ 	.word	0x000090a0
        /*0674*/ 	.word	0x00000009
        /*0678*/ 	.word	0x00000000
        /*067c*/ 	.short	0x010a
        /*067e*/ 	.byte	0x3f
	.zero		1


	//   ....[96]....
        /*0680*/ 	.word	0x000090f0
        /*0684*/ 	.word	0x00000006
        /*0688*/ 	.word	0x00000000
        /*068c*/ 	.short	0x010a
        /*068e*/ 	.byte	0x3f
	.zero		1


	//   ....[97]....
        /*0690*/ 	.word	0x00009140
        /*0694*/ 	.word	0x00000009
        /*0698*/ 	.word	0x00000000
        /*069c*/ 	.short	0x010a
        /*069e*/ 	.byte	0x3f
	.zero		1


	//   ....[98]....
        /*06a0*/ 	.word	0x00009190
        /*06a4*/ 	.word	0x00000006
        /*06a8*/ 	.word	0x00000000
        /*06ac*/ 	.short	0x010a
        /*06ae*/ 	.byte	0x3f
	.zero		1


	//   ....[99]....
        /*06b0*/ 	.word	0x000091e0
        /*06b4*/ 	.word	0x00000009
        /*06b8*/ 	.word	0x00000000
        /*06bc*/ 	.short	0x010a
        /*06be*/ 	.byte	0x3f
	.zero		1


	//   ....[100]....
        /*06c0*/ 	.word	0x00009230
        /*06c4*/ 	.word	0x00000006
        /*06c8*/ 	.word	0x00000000
        /*06cc*/ 	.short	0x010a
        /*06ce*/ 	.byte	0x3f
	.zero		1


	//   ....[101]....
        /*06d0*/ 	.word	0x00009280
        /*06d4*/ 	.word	0x00000009
        /*06d8*/ 	.word	0x00000000
        /*06dc*/ 	.short	0x010a
        /*06de*/ 	.byte	0x3f
	.zero		1


	//   ....[102]....
        /*06e0*/ 	.word	0x000092d0
        /*06e4*/ 	.word	0x00000006
        /*06e8*/ 	.word	0x00000000
        /*06ec*/ 	.short	0x010a
        /*06ee*/ 	.byte	0x3f
	.zero		1


	//   ....[103]....
        /*06f0*/ 	.word	0x00009320
        /*06f4*/ 	.word	0x00000009
        /*06f8*/ 	.word	0x00000000
        /*06fc*/ 	.short	0x010a
        /*06fe*/ 	.byte	0x3f
	.zero		1


	//   ....[104]....
        /*0700*/ 	.word	0x00009370
        /*0704*/ 	.word	0x00000006
        /*0708*/ 	.word	0x00000000
        /*070c*/ 	.short	0x010a
        /*070e*/ 	.byte	0x3f
	.zero		1


	//   ....[105]....
        /*0710*/ 	.word	0x000093c0
        /*0714*/ 	.word	0x00000009
        /*0718*/ 	.word	0x00000000
        /*071c*/ 	.short	0x010a
        /*071e*/ 	.byte	0x3f
	.zero		1


	//   ....[106]....
        /*0720*/ 	.word	0x00009410
        /*0724*/ 	.word	0x00000006
        /*0728*/ 	.word	0x00000000
        /*072c*/ 	.short	0x010a
        /*072e*/ 	.byte	0x3f
	.zero		1


	//   ....[107]....
        /*0730*/ 	.word	0x00009460
        /*0734*/ 	.word	0x00000009
        /*0738*/ 	.word	0x00000000
        /*073c*/ 	.short	0x010a
        /*073e*/ 	.byte	0x3f
	.zero		1


	//   ....[108]....
        /*0740*/ 	.word	0x000094b0
        /*0744*/ 	.word	0x00000006
        /*0748*/ 	.word	0x00000000
        /*074c*/ 	.short	0x010a
        /*074e*/ 	.byte	0x3f
	.zero		1


	//   ....[109]....
        /*0750*/ 	.word	0x00009500
        /*0754*/ 	.word	0x00000009
        /*0758*/ 	.word	0x00000000
        /*075c*/ 	.short	0x010a
        /*075e*/ 	.byte	0x3f
	.zero		1


	//   ....[110]....
        /*0760*/ 	.word	0x00009550
        /*0764*/ 	.word	0x00000006
        /*0768*/ 	.word	0x00000000
        /*076c*/ 	.short	0x010a
        /*076e*/ 	.byte	0x3f
	.zero		1


	//   ....[111]....
        /*0770*/ 	.word	0x000095a0
        /*0774*/ 	.word	0x00000009
        /*0778*/ 	.word	0x00000000
        /*077c*/ 	.short	0x010a
        /*077e*/ 	.byte	0x3f
	.zero		1


	//----- nvinfo : EIATTR_NUM_MBARRIERS
	.align		4
.L_35:
        /*0780*/ 	.byte	0x03, 0x38
        /*0782*/ 	.short	0x0034


	//----- nvinfo : EIATTR_EXIT_INSTR_OFFSETS
	.align		4
        /*0784*/ 	.byte	0x04, 0x1c
        /*0786*/ 	.short	(.L_37 - .L_36)


	//   ....[0]....
.L_36:
        /*0788*/ 	.word	0x000008b0


	//   ....[1]....
        /*078c*/ 	.word	0x00001180


	//   ....[2]....
        /*0790*/ 	.word	0x00006a70


	//   ....[3]....
        /*0794*/ 	.word	0x000070a0


	//   ....[4]....
        /*0798*/ 	.word	0x00008c70


	//----- nvinfo : EIATTR_MAX_THREADS
	.align		4
.L_37:
        /*079c*/ 	.byte	0x04, 0x05
        /*079e*/ 	.short	(.L_39 - .L_38)
.L_38:
        /*07a0*/ 	.word	0x00000180
        /*07a4*/ 	.word	0x00000001
        /*07a8*/ 	.word	0x00000001


	//----- nvinfo : EIATTR_CRS_STACK_SIZE
	.align		4
.L_39:
        /*07ac*/ 	.byte	0x04, 0x1e
        /*07ae*/ 	.short	(.L_41 - .L_40)
.L_40:
        /*07b0*/ 	.word	0x00000000


	//----- nvinfo : EIATTR_CBANK_PARAM_SIZE
	.align		4
.L_41:
        /*07b4*/ 	.byte	0x03, 0x19
        /*07b6*/ 	.short	0x0470


	//----- nvinfo : EIATTR_PARAM_CBANK
	.align		4
        /*07b8*/ 	.byte	0x04, 0x0a
        /*07ba*/ 	.short	(.L_43 - .L_42)
	.align		4
.L_42:
        /*07bc*/ 	.word	index@(.nv.constant0._ZN7cutlass13device_kernelINS_4gemm6kernel13GemmUniversalIN4cute5tupleIJiiiiEEENS1_10collective13CollectiveMmaINS1_34MainloopSm90TmaGmmaWarpSpecializedILi25ENS5_IJNS4_1CILi1EEESB_SB_EEENS1_35KernelTmaWarpSpecializedCooperativeEEENS5_IJNSA_ILi128EEENSA_ILi160EEENSA_ILi32EEEEEEaNS5_IJlSB_lEEEaSJ_NS4_8TiledMMAINS4_8MMA_AtomIJNS4_4SM904GMMA26MMA_64x32x32_S32S8S8_SS_TNEEEENS4_6LayoutINS5_IJNSA_ILi2EEESB_SB_EEENS5_IJSB_NSA_ILi0EEEST_EEEEENS5_IJNS4_10UnderscoreESW_SW_EEEEENS4_13SM90_TMA_LOADENS4_14ComposedLayoutINS4_7SwizzleILi1ELi4ELi3EEENS4_18smem_ptr_flag_bitsILi8EEENSQ_INS5_IJNSA_ILi8EEESH_EEENS5_IJSH_SB_EEEEEEEvNS4_8identityESZ_S19_vS1A_EENS_8epilogue10collective6detail29Sm90TmaWarpSpecializedAdapterINS1D_15DefaultEpilogueIaSJ_SJ_NS1C_6thread17LinearCombinationIaLi1EiiLNS1H_9ScaleType4KindE0ELNS_15FloatRoundStyleE2EaEENS1_15EpilogueDefaultEEEEEvvEEEEvNT_6ParamsE)
        /*07c0*/ 	.short	0x0210
        /*07c2*/ 	.short	0x0470


	//----- nvinfo : EIATTR_SW_WAR
	.align		4
.L_43:
        /*07c4*/ 	.byte	0x04, 0x36
        /*07c6*/ 	.short	(.L_45 - .L_44)
.L_44:
        /*07c8*/ 	.word	0x00000008
.L_45:


//--------------------- .nv.callgraph             --------------------------
	.section	.nv.callgraph,"",@"SHT_CUDA_CALLGRAPH"
	.align	4
	.sectionentsize	8
	.align		4
        /*0000*/ 	.word	0x00000000
	.align		4
        /*0004*/ 	.word	0xffffffff
	.align		4
        /*0008*/ 	.word	index@(_ZN7cutlass13device_kernelINS_4gemm6kernel13GemmUniversalIN4cute5tupleIJiiiiEEENS1_10collective13CollectiveMmaINS1_34MainloopSm90TmaGmmaWarpSpecializedILi25ENS5_IJNS4_1CILi1EEESB_SB_EEENS1_35KernelTmaWarpSpecializedCooperativeEEENS5_IJNSA_ILi128EEENSA_ILi160EEENSA_ILi32EEEEEEaNS5_IJlSB_lEEEaSJ_NS4_8TiledMMAINS4_8MMA_AtomIJNS4_4SM904GMMA26MMA_64x32x32_S32S8S8_SS_TNEEEENS4_6LayoutINS5_IJNSA_ILi2EEESB_SB_EEENS5_IJSB_NSA_ILi0EEEST_EEEEENS5_IJNS4_10UnderscoreESW_SW_EEEEENS4_13SM90_TMA_LOADENS4_14ComposedLayoutINS4_7SwizzleILi1ELi4ELi3EEENS4_18smem_ptr_flag_bitsILi8EEENSQ_INS5_IJNSA_ILi8EEESH_EEENS5_IJSH_SB_EEEEEEEvNS4_8identityESZ_S19_vS1A_EENS_8epilogue10collective6detail29Sm90TmaWarpSpecializedAdapterINS1D_15DefaultEpilogueIaSJ_SJ_NS1C_6thread17LinearCombinationIaLi1EiiLNS1H_9ScaleType4KindE0ELNS_15FloatRoundStyleE2EaEENS1_15EpilogueDefaultEEEEEvvEEEEvNT_6ParamsE)
	.align		4
        /*000c*/ 	.word	index@(__assertfail)
	.align		4
        /*0010*/ 	.word	0x00000000
	.align		4
        /*0014*/ 	.word	0xfffffffe
	.align		4
        /*0018*/ 	.word	0x00000000
	.align		4
        /*001c*/ 	.word	0xfffffffd
	.align		4
        /*0020*/ 	.word	0x00000000
	.align		4
        /*0024*/ 	.word	0xfffffffc


//--------------------- .nv.constant4             --------------------------
	.section	.nv.constant4,"a",@progbits
	.align	8
	.align		8
.nv.constant4:
        /*0000*/ 	.dword	__assertfail
	.align		8
        /*0008*/ 	.dword	__unnamed_1
	.align		8
        /*0010*/ 	.dword	_ZN39_INTERNAL_072121a7_4_k_cu_68617843_97954cuda3std3__45__cpo5beginE
	.align		8
        /*0018*/ 	.dword	_ZN39_INTERNAL_072121a7_4_k_cu_68617843_97954cuda3std3__45__cpo3endE
	.align		8
        /*0020*/ 	.dword	_ZN39_INTERNAL_072121a7_4_k_cu_68617843_97954cuda3std3__45__cpo6cbeginE
	.align		8
        /*0028*/ 	.dword	_ZN39_INTERNAL_072121a7_4_k_cu_68617843_97954cuda3std3__45__cpo4cendE
	.align		8
        /*0030*/ 	.dword	_ZN39_INTERNAL_072121a7_4_k_cu_68617843_97954cuda3std3__441_GLOBAL__N__072121a7_4_k_cu_68617843_97956ignoreE
	.align		8
        /*0038*/ 	.dword	_ZN39_INTERNAL_072121a7_4_k_cu_68617843_97954cuda3std3__419piecewise_constructE
	.align		8
        /*0040*/ 	.dword	_ZN39_INTERNAL_072121a7_4_k_cu_68617843_97954cuda3std3__48in_placeE
	.align		8
        /*0048*/ 	.dword	_ZN39_INTERNAL_072121a7_4_k_cu_68617843_97954cuda3std6ranges3__45__cpo4swapE
	.align		8
        /*0050*/ 	.dword	_ZN39_INTERNAL_072121a7_4_k_cu_68617843_97954cuda3std6ranges3__45__cpo9iter_moveE
	.align		8
        /*0058*/ 	.dword	_ZN39_INTERNAL_072121a7_4_k_cu_68617843_97954cute7productE
	.align		8
        /*0060*/ 	.dword	_ZN39_INTERNAL_072121a7_4_k_cu_68617843_97954cute1_E
	.align		8
        /*0068*/ 	.dword	$str$22
	.align		8
        /*0070*/ 	.dword	$str$23


//--------------------- .text._ZN7cutlass13device_kernelINS_4gemm6kernel13GemmUniversalIN4cute5tupleIJiiiiEEENS1_10collective13CollectiveMmaINS1_34MainloopSm90TmaGmmaWarpSpecializedILi25ENS5_IJNS4_1CILi1EEESB_SB_EEENS1_35KernelTmaWarpSpecializedCooperativeEEENS5_IJNSA_ILi128EEENSA_ILi160EEENSA_ILi32EEEEEEaNS5_IJlSB_lEEEaSJ_NS4_8TiledMMAINS4_8MMA_AtomIJNS4_4SM904GMMA26MMA_64x32x32_S32S8S8_SS_TNEEEENS4_6LayoutINS5_IJNSA_ILi2EEESB_SB_EEENS5_IJSB_NSA_ILi0EEEST_EEEEENS5_IJNS4_10UnderscoreESW_SW_EEEEENS4_13SM90_TMA_LOADENS4_14ComposedLayoutINS4_7SwizzleILi1ELi4ELi3EEENS4_18smem_ptr_flag_bitsILi8EEENSQ_INS5_IJNSA_ILi8EEESH_EEENS5_IJSH_SB_EEEEEEEvNS4_8identityESZ_S19_vS1A_EENS_8epilogue10collective6detail29Sm90TmaWarpSpecializedAdapterINS1D_15DefaultEpilogueIaSJ_SJ_NS1C_6thread17LinearCombinationIaLi1EiiLNS1H_9ScaleType4KindE0ELNS_15FloatRoundStyleE2EaEENS1_15EpilogueDefaultEEEEEvvEEEEvNT_6ParamsE --------------------------
	.section	.text._ZN7cutlass13device_kernelINS_4gemm6kernel13GemmUniversalIN4cute5tupleIJiiiiEEENS1_10collective13CollectiveMmaINS1_34MainloopSm90TmaGmmaWarpSpecializedILi25ENS5_IJNS4_1CILi1EEESB_SB_EEENS1_35KernelTmaWarpSpecializedCooperativeEEENS5_IJNSA_ILi128EEENSA_ILi160EEENSA_ILi32EEEEEEaNS5_IJlSB_lEEEaSJ_NS4_8TiledMMAINS4_8MMA_AtomIJNS4_4SM904GMMA26MMA_64x32x32_S32S8S8_SS_TNEEEENS4_6LayoutINS5_IJNSA_ILi2EEESB_SB_EEENS5_IJSB_NSA_ILi0EEEST_EEEEENS5_IJNS4_10UnderscoreESW_SW_EEEEENS4_13SM90_TMA_LOADENS4_14ComposedLayoutINS4_7SwizzleILi1ELi4ELi3EEENS4_18smem_ptr_flag_bitsILi8EEENSQ_INS5_IJNSA_ILi8EEESH_EEENS5_IJSH_SB_EEEEEEEvNS4_8identityESZ_S19_vS1A_EENS_8epilogue10collective6detail29Sm90TmaWarpSpecializedAdapterINS1D_15DefaultEpilogueIaSJ_SJ_NS1C_6thread17LinearCombinationIaLi1EiiLNS1H_9ScaleType4KindE0ELNS_15FloatRoundStyleE2EaEENS1_15EpilogueDefaultEEEEEvvEEEEvNT_6ParamsE,"ax",@progbits
	.align	128
.text._ZN7cutlass13device_kernelINS_4gemm6kernel13GemmUniversalIN4cute5tupleIJiiiiEEENS1_10collective13CollectiveMmaINS1_34MainloopSm90TmaGmmaWarpSpecializedILi25ENS5_IJNS4_1CILi1EEESB_SB_EEENS1_35KernelTmaWarpSpecializedCooperativeEEENS5_IJNSA_ILi128EEENSA_ILi160EEENSA_ILi32EEEEEEaNS5_IJlSB_lEEEaSJ_NS4_8TiledMMAINS4_8MMA_AtomIJNS4_4SM904GMMA26MMA_64x32x32_S32S8S8_SS_TNEEEENS4_6LayoutINS5_IJNSA_ILi2EEESB_SB_EEENS5_IJSB_NSA_ILi0EEEST_EEEEENS5_IJNS4_10UnderscoreESW_SW_EEEEENS4_13SM90_TMA_LOADENS4_14ComposedLayoutINS4_7SwizzleILi1ELi4ELi3EEENS4_18smem_ptr_flag_bitsILi8EEENSQ_INS5_IJNSA_ILi8EEESH_EEENS5_IJSH_SB_EEEEEEEvNS4_8identityESZ_S19_vS1A_EENS_8epilogue10collective6detail29Sm90TmaWarpSpecializedAdapterINS1D_15DefaultEpilogueIaSJ_SJ_NS1C_6thread17LinearCombinationIaLi1EiiLNS1H_9ScaleType4KindE0ELNS_15FloatRoundStyleE2EaEENS1_15EpilogueDefaultEEEEEvvEEEEvNT_6ParamsE:
        .type           _ZN7cutlass13device_kernelINS_4gemm6kernel13GemmUniversalIN4cute5tupleIJiiiiEEENS1_10collective13CollectiveMmaINS1_34MainloopSm90TmaGmmaWarpSpecializedILi25ENS5_IJNS4_1CILi1EEESB_SB_EEENS1_35KernelTmaWarpSpecializedCooperativeEEENS5_IJNSA_ILi128EEENSA_ILi160EEENSA_ILi32EEEEEEaNS5_IJlSB_lEEEaSJ_NS4_8TiledMMAINS4_8MMA_AtomIJNS4_4SM904GMMA26MMA_64x32x32_S32S8S8_SS_TNEEEENS4_6LayoutINS5_IJNSA_ILi2EEESB_SB_EEENS5_IJSB_NSA_ILi0EEEST_EEEEENS5_IJNS4_10UnderscoreESW_SW_EEEEENS4_13SM90_TMA_LOADENS4_14ComposedLayoutINS4_7SwizzleILi1ELi4ELi3EEENS4_18smem_ptr_flag_bitsILi8EEENSQ_INS5_IJNSA_ILi8EEESH_EEENS5_IJSH_SB_EEEEEEEvNS4_8identityESZ_S19_vS1A_EENS_8epilogue10collective6detail29Sm90TmaWarpSpecializedAdapterINS1D_15DefaultEpilogueIaSJ_SJ_NS1C_6thread17LinearCombinationIaLi1EiiLNS1H_9ScaleType4KindE0ELNS_15FloatRoundStyleE2EaEENS1_15EpilogueDefaultEEEEEvvEEEEvNT_6ParamsE,@function
        .size           _ZN7cutlass13device_kernelINS_4gemm6kernel13GemmUniversalIN4cute5tupleIJiiiiEEENS1_10collective13CollectiveMmaINS1_34MainloopSm90TmaGmmaWarpSpecializedILi25ENS5_IJNS4_1CILi1EEESB_SB_EEENS1_35KernelTmaWarpSpecializedCooperativeEEENS5_IJNSA_ILi128EEENSA_ILi160EEENSA_ILi32EEEEEEaNS5_IJlSB_lEEEaSJ_NS4_8TiledMMAINS4_8MMA_AtomIJNS4_4SM904GMMA26MMA_64x32x32_S32S8S8_SS_TNEEEENS4_6LayoutINS5_IJNSA_ILi2EEESB_SB_EEENS5_IJSB_NSA_ILi0EEEST_EEEEENS5_IJNS4_10UnderscoreESW_SW_EEEEENS4_13SM90_TMA_LOADENS4_14ComposedLayoutINS4_7SwizzleILi1ELi4ELi3EEENS4_18smem_ptr_flag_bitsILi8EEENSQ_INS5_IJNSA_ILi8EEESH_EEENS5_IJSH_SB_EEEEEEEvNS4_8identityESZ_S19_vS1A_EENS_8epilogue10collective6detail29Sm90TmaWarpSpecializedAdapterINS1D_15DefaultEpilogueIaSJ_SJ_NS1C_6thread17LinearCombinationIaLi1EiiLNS1H_9ScaleType4KindE0ELNS_15FloatRoundStyleE2EaEENS1_15EpilogueDefaultEEEEEvvEEEEvNT_6ParamsE,(.L_x_273 - _ZN7cutlass13device_kernelINS_4gemm6kernel13GemmUniversalIN4cute5tupleIJiiiiEEENS1_10collective13CollectiveMmaINS1_34MainloopSm90TmaGmmaWarpSpecializedILi25ENS5_IJNS4_1CILi1EEESB_SB_EEENS1_35KernelTmaWarpSpecializedCooperativeEEENS5_IJNSA_ILi128EEENSA_ILi160EEENSA_ILi32EEEEEEaNS5_IJlSB_lEEEaSJ_NS4_8TiledMMAINS4_8MMA_AtomIJNS4_4SM904GMMA26MMA_64x32x32_S32S8S8_SS_TNEEEENS4_6LayoutINS5_IJNSA_ILi2EEESB_SB_EEENS5_IJSB_NSA_ILi0EEEST_EEEEENS5_IJNS4_10UnderscoreESW_SW_EEEEENS4_13SM90_TMA_LOADENS4_14ComposedLayoutINS4_7SwizzleILi1ELi4ELi3EEENS4_18smem_ptr_flag_bitsILi8EEENSQ_INS5_IJNSA_ILi8EEESH_EEENS5_IJSH_SB_EEEEEEEvNS4_8identityESZ_S19_vS1A_EENS_8epilogue10collective6detail29Sm90TmaWarpSpecializedAdapterINS1D_15DefaultEpilogueIaSJ_SJ_NS1C_6thread17LinearCombinationIaLi1EiiLNS1H_9ScaleType4KindE0ELNS_15FloatRoundStyleE2EaEENS1_15EpilogueDefaultEEEEEvvEEEEvNT_6ParamsE)
        .other          _ZN7cutlass13device_kernelINS_4gemm6kernel13GemmUniversalIN4cute5tupleIJiiiiEEENS1_10collective13CollectiveMmaINS1_34MainloopSm90TmaGmmaWarpSpecializedILi25ENS5_IJNS4_1CILi1EEESB_SB_EEENS1_35KernelTmaWarpSpecializedCooperativeEEENS5_IJNSA_ILi128EEENSA_ILi160EEENSA_ILi32EEEEEEaNS5_IJlSB_lEEEaSJ_NS4_8TiledMMAINS4_8MMA_AtomIJNS4_4SM904GMMA26MMA_64x32x32_S32S8S8_SS_TNEEEENS4_6LayoutINS5_IJNSA_ILi2EEESB_SB_EEENS5_IJSB_NSA_ILi0EEEST_EEEEENS5_IJNS4_10UnderscoreESW_SW_EEEEENS4_13SM90_TMA_LOADENS4_14ComposedLayoutINS4_7SwizzleILi1ELi4ELi3EEENS4_18smem_ptr_flag_bitsILi8EEENSQ_INS5_IJNSA_ILi8EEESH_EEENS5_IJSH_SB_EEEEEEEvNS4_8identityESZ_S19_vS1A_EENS_8epilogue10collective6detail29Sm90TmaWarpSpecializedAdapterINS1D_15DefaultEpilogueIaSJ_SJ_NS1C_6thread17LinearCombinationIaLi1EiiLNS1H_9ScaleType4KindE0ELNS_15FloatRoundStyleE2EaEENS1_15EpilogueDefaultEEEEEvvEEEEvNT_6ParamsE,@"STO_CUDA_ENTRY STV_DEFAULT"
_ZN7cutlass13device_kernelINS_4gemm6kernel13GemmUniversalIN4cute5tupleIJiiiiEEENS1_10collective13CollectiveMmaINS1_34MainloopSm90TmaGmmaWarpSpecializedILi25ENS5_IJNS4_1CILi1EEESB_SB_EEENS1_35KernelTmaWarpSpecializedCooperativeEEENS5_IJNSA_ILi128EEENSA_ILi160EEENSA_ILi32EEEEEEaNS5_IJlSB_lEEEaSJ_NS4_8TiledMMAINS4_8MMA_AtomIJNS4_4SM904GMMA26MMA_64x32x32_S32S8S8_SS_TNEEEENS4_6LayoutINS5_IJNSA_ILi2EEESB_SB_EEENS5_IJSB_NSA_ILi0EEEST_EEEEENS5_IJNS4_10UnderscoreESW_SW_EEEEENS4_13SM90_TMA_LOADENS4_14ComposedLayoutINS4_7SwizzleILi1ELi4ELi3EEENS4_18smem_ptr_flag_bitsILi8EEENSQ_INS5_IJNSA_ILi8EEESH_EEENS5_IJSH_SB_EEEEEEEvNS4_8identityESZ_S19_vS1A_EENS_8epilogue10collective6detail29Sm90TmaWarpSpecializedAdapterINS1D_15DefaultEpilogueIaSJ_SJ_NS1C_6thread17LinearCombinationIaLi1EiiLNS1H_9ScaleType4KindE0ELNS_15FloatRoundStyleE2EaEENS1_15EpilogueDefaultEEEEEvvEEEEvNT_6ParamsE:
[----:B------:R-:W0:Y:S01]  /*0000*/  LDC R1, c[0x0][0x28] ;  /* 0x00000a00ff017b82 */ /* 0x000e220000000800 */
[----:B------:R-:W1:Y:S01]  /*0010*/  S2R R18, SR_TID.X ;  /* 0x0000000000127919 */ /* 0x000e620000002100 */
[----:B------:R-:W-:Y:S01]  /*0020*/  ELECT P0, URZ, PT ;  /* 0x00000000003f782f */ /* 0x000fe20003800000 */
[----:B------:R-:W-:Y:S01]  /*0030*/  BSSY B0, `(.L_x_0) ;  /* 0x000000f000007945 */ /* 0x000fe20003800000 */
[--C-:B-1----:R-:W-:Y:S02]  /*0040*/  SHF.R.U32.HI R0, RZ, 0x5, R18.reuse ;  /* 0x00000005ff007819 */ /* 0x102fe40000011612 */
[----:B------:R-:W-:-:S03]  /*0050*/  SHF.R.U32.HI R2, RZ, 0x7, R18 ;  /* 0x00000007ff027819 */ /* 0x000fc60000011612 */
[----:B------:R-:W1:Y:S04]  /*0060*/  SHFL.IDX PT, R5, R0, RZ, 0x1f ;  /* 0x00001fff00057589 */ /* 0x000e6800000e0000 */
[----:B------:R2:W3:Y:S01]  /*0070*/  SHFL.IDX PT, R8, R2, RZ, 0x1f ;  /* 0x00001fff02087589 */ /* 0x0004e200000e0000 */
[----:B-1----:R-:W-:-:S13]  /*0080*/  ISETP.NE.OR P0, PT, R5, RZ, !P0 ;  /* 0x000000ff0500720c */ /* 0x002fda0004705670 */
[----:B0-23--:R-:W-:Y:S05]  /*0090*/  @P0 BRA `(.L_x_1) ;  /* 0x0000000000200947 */ /* 0x00dfea0003800000 */
[----:B------:R-:W-:Y:S02]  /*00a0*/  ULDC.64 UR4, c[0x0][0x198] ;  /* 0x0000660000047ab9 */ /* 0x000fe40000000a00 */
[----:B------:R-:W-:Y:S02]  /*00b0*/  UIADD3 UR6, UP0, UR4, 0xf0, URZ ;  /* 0x000000f004067890 */ /* 0x000fe4000ff1e03f */
[----:B------:R-:W-:Y:S02]  /*00c0*/  UIADD3 UR4, UP1, UR4, 0x1f0, URZ ;  /* 0x000001f004047890 */ /* 0x000fe4000ff3e03f */
[----:B------:R-:W-:Y:S02]  /*00d0*/  UIADD3.X UR7, URZ, UR5, URZ, UP0, !UPT ;  /* 0x000000053f077290 */ /* 0x000fe400087fe43f */
[----:B------:R-:W-:-:S07]  /*00e0*/  UIADD3.X UR5, URZ, UR5, URZ, UP1, !UPT ;  /* 0x000000053f057290 */ /* 0x000fce0008ffe43f */
[----:B------:R0:W-:Y:S02]  /*00f0*/  UTMACCTL.PF [UR6] ;  /* 0x00000000060079b9 */ /* 0x0001e40008040000 */
[----:B------:R0:W-:Y:S02]  /*0100*/  UTMACCTL.PF [UR4] ;  /* 0x00000000040079b9 */ /* 0x0001e40008040000 */
[----:B0-----:R-:W-:Y:S01]  /*0110*/  NOP ;  /* 0x0000000000007918 */ /* 0x001fe20000000000 */
.L_x_1:
[----:B------:R-:W-:Y:S05]  /*0120*/  BSYNC B0 ;  /* 0x0000000000007941 */ /* 0x000fea0003800000 */
.L_x_0:
[----:B------:R-:W0:Y:S02]  /*0130*/  SHFL.IDX PT, R2, R0, RZ, 0x1f ;  /* 0x00001fff00027589 */ /* 0x000e2400000e0000 */
[----:B0-----:R-:W-:-:S13]  /*0140*/  ISETP.NE.AND P0, PT, R2, RZ, PT ;  /* 0x000000ff0200720c */ /* 0x001fda0003f05270 */
[----:B------:R-:W-:Y:S05]  /*0150*/  @P0 BRA `(.L_x_2) ;  /* 0x00000004000c0947 */ /* 0x000fea0003800000 */
[----:B------:R-:W-:Y:S01]  /*0160*/  ELECT P0, URZ, PT ;  /* 0x00000000003f782f */ /* 0x000fe20003800000 */
[----:B------:R-:W-:-:S12]  /*0170*/  BSSY B0, `(.L_x_2) ;  /* 0x0000041000007945 */ /* 0x000fd80003800000 */
[----:B------:R-:W-:Y:S05]  /*0180*/  @!P0 BRA `(.L_x_3) ;  /* 0x0000000000fc8947 */ /* 0x000fea0003800000 */
[----:B------:R-:W0:Y:S01]  /*0190*/  S2UR UR8, SR_CgaCtaId ;  /* 0x00000000000879c3 */ /* 0x000e220000008800 */
[----:B------:R-:W-:Y:S01]  /*01a0*/  UMOV UR4, 0x400 ;  /* 0x0000040000047882 */ /* 0x000fe20000000000 */
[----:B------:R-:W-:Y:S01]  /*01b0*/  UMOV UR5, 0x1 ;  /* 0x0000000100057882 */ /* 0x000fe20000000000 */
[----:B------:R-:W-:Y:S02]  /*01c0*/  UMOV UR6, 0x100 ;  /* 0x0000010000067882 */ /* 0x000fe40000000000 */
[----:B------:R-:W-:-:S04]  /*01d0*/  UIADD3 UR6, -UR6, 0x100000, URZ ;  /* 0x0010000006067890 */ /* 0x000fc8000fffe13f */
[----:B------:R-:W-:Y:S02]  /*01e0*/  USHF.L.U32 UR7, UR6, 0xb, URZ ;  /* 0x0000000b06077899 */ /* 0x000fe4000800063f */
[----:B------:R-:W-:Y:S02]  /*01f0*/  USHF.L.U32 UR6, UR6, 0x1, URZ ;  /* 0x0000000106067899 */ /* 0x000fe4000800063f */
[----:B0-----:R-:W-:Y:S02]  /*0200*/  ULEA UR8, UR8, UR4, 0x18 ;  /* 0x0000000408087291 */ /* 0x001fe4000f8ec03f */
[----:B------:R-:W-:-:S04]  /*0210*/  UIADD3 UR4, -UR5, 0x100000, URZ ;  /* 0x0010000005047890 */ /* 0x000fc8000fffe13f */
[----:B------:R-:W-:Y:S02]  /*0220*/  USHF.L.U32 UR5, UR4, 0xb, URZ ;  /* 0x0000000b04057899 */ /* 0x000fe4000800063f */
[----:B------:R-:W-:Y:S01]  /*0230*/  USHF.L.U32 UR4, UR4, 0x1, URZ ;  /* 0x0000000104047899 */ /* 0x000fe2000800063f */
[----:B------:R-:W0:Y:S11]  /*0240*/  FENCE.VIEW.ASYNC.S ;  /* 0x00000000000073c6 */ /* 0x000e360000000000 */
[----:B0-----:R0:W1:Y:S01]  /*0250*/  SYNCS.EXCH.64 URZ, [UR8], UR4 ;  /* 0x00000004083f75b2 */ /* 0x0010620008000100 */
[----:B------:R0:W2:Y:S01]  /*0260*/  SYNCS.EXCH.64 URZ, [UR8+0xc8], UR6 ;  /* 0x0000c806083f75b2 */ /* 0x0000a20008000100 */
[----:B------:R0:W3:Y:S01]  /*0270*/  SYNCS.EXCH.64 URZ, [UR8+0x8], UR4 ;  /* 0x00000804083f75b2 */ /* 0x0000e20008000100 */
[----:B------:R0:W4:Y:S01]  /*0280*/  SYNCS.EXCH.64 URZ, [UR8+0xd0], UR6 ;  /* 0x0000d006083f75b2 */ /* 0x0001220008000100 */
[----:B------:R0:W0:Y:S01]  /*0290*/  SYNCS.EXCH.64 URZ, [UR8+0x10], UR4 ;  /* 0x00001004083f75b2 */ /* 0x0000220008000100 */
        /* <DEDUP_REMOVED lines=45> */
[----:B-1234-:R-:W-:Y:S01]  /*0570*/  NOP ;  /* 0x0000000000007918 */ /* 0x01efe20000000000 */
.L_x_3:
[----:B0-----:R-:W-:Y:S05]  /*0580*/  BSYNC B0 ;  /* 0x0000000000007941 */ /* 0x001fea0003800000 */
.L_x_2:
[----:B------:R-:W0:Y:S01]  /*0590*/  SHFL.IDX PT, R0, R0, RZ, 0x1f ;  /* 0x00001fff00007589 */ /* 0x000e2200000e0000 */
[----:B------:R-:W-:Y:S01]  /*05a0*/  ELECT P0, URZ, PT ;  /* 0x00000000003f782f */ /* 0x000fe20003800000 */
[----:B------:R-:W1:Y:S01]  /*05b0*/  LDC R2, c[0x0][0x65c] ;  /* 0x00019700ff027b82 */ /* 0x000e620000000800 */
[----:B------:R-:W-:Y:S01]  /*05c0*/  SHF.R.S32.HI R6, RZ, 0x1f, R5 ;  /* 0x0000001fff067819 */ /* 0x000fe20000011405 */
[----:B------:R-:W2:Y:S01]  /*05d0*/  S2R R3, SR_CTAID.Y ;  /* 0x0000000000037919 */ /* 0x000ea20000002600 */
[----:B------:R-:W-:Y:S01]  /*05e0*/  UMOV UR4, 0x20 ;  /* 0x0000002000047882 */ /* 0x000fe20000000000 */
[----:B------:R-:W-:Y:S01]  /*05f0*/  ISETP.NE.AND P2, PT, R8, RZ, PT ;  /* 0x000000ff0800720c */ /* 0x000fe20003f45270 */
[----:B------:R-:W-:Y:S01]  /*0600*/  NOP ;  /* 0x0000000000007918 */ /* 0x000fe20000000000 */
[----:B------:R-:W3:Y:S01]  /*0610*/  S2R R4, SR_CTAID.X ;  /* 0x0000000000047919 */ /* 0x000ee20000002500 */
[----:B------:R-:W-:Y:S01]  /*0620*/  LEA.HI R6, R6, R5, RZ, 0x2 ;  /* 0x0000000506067211 */ /* 0x000fe200078f10ff */
[----:B------:R-:W-:Y:S01]  /*0630*/  NOP ;  /* 0x0000000000007918 */ /* 0x000fe20000000000 */
[----:B0-----:R-:W-:-:S02]  /*0640*/  ISETP.NE.OR P0, PT, R0, RZ, !P0 ;  /* 0x000000ff0000720c */ /* 0x001fc40004705670 */
[----:B-1----:R-:W-:-:S04]  /*0650*/  ISETP.NE.AND P3, PT, R2, 0x1, PT ;  /* 0x000000010200780c */ /* 0x002fc80003f65270 */
[----:B------:R-:W-:Y:S02]  /*0660*/  P2R R0, PR, RZ, 0x8 ;  /* 0x00000008ff007803 */ /* 0x000fe40000000000 */
[----:B------:R-:W-:-:S05]  /*0670*/  LOP3.LUT R0, R6, 0xfffffffc, RZ, 0xc0, !PT ;  /* 0xfffffffc06007812 */ /* 0x000fca00078ec0ff */
[----:B------:R-:W-:Y:S01]  /*0680*/  VOTEU.ALL UP0, P0 ;  /* 0x00000000003f7886 */ /* 0x000fe20000000000 */
[----:B------:R-:W-:Y:S01]  /*0690*/  IMAD.IADD R0, R5, 0x1, -R0 ;  /* 0x0000000105007824 */ /* 0x000fe200078e0a00 */
[----:B------:R-:W3:Y:S01]  /*06a0*/  @P3 LDC R17, c[0x0][0x10] ;  /* 0x00000400ff113b82 */ /* 0x000ee20000000800 */
[----:B------:R-:W-:Y:S01]  /*06b0*/  VOTEU.ALL UP1, P0 ;  /* 0x00000000003f7886 */ /* 0x000fe20000020000 */
[----:B--2---:R-:W-:Y:S01]  /*06c0*/  @P3 IMAD.MOV.U32 R6, RZ, RZ, R3 ;  /* 0x000000ffff063224 */ /* 0x004fe200078e0003 */
[----:B------:R-:W-:Y:S01]  /*06d0*/  @!UP0 UMOV UR6, 0x400 ;  /* 0x0000040000068882 */ /* 0x000fe20000000000 */
[----:B------:R-:W-:-:S04]  /*06e0*/  @!UP0 UIADD3 UR4, -UR4, 0x100000, URZ ;  /* 0x0010000004048890 */ /* 0x000fc8000fffe13f */
[----:B------:R-:W-:Y:S02]  /*06f0*/  @!UP0 USHF.L.U32 UR5, UR4, 0xb, URZ ;  /* 0x0000000b04058899 */ /* 0x000fe4000800063f */
[----:B------:R-:W-:Y:S01]  /*0700*/  @!UP0 USHF.L.U32 UR4, UR4, 0x1, URZ ;  /* 0x0000000104048899 */ /* 0x000fe2000800063f */
[----:B------:R-:W-:Y:S02]  /*0710*/  @P3 IMAD.MOV.U32 R7, RZ, RZ, RZ ;  /* 0x000000ffff073224 */ /* 0x000fe400078e00ff */
[----:B------:R-:W-:Y:S01]  /*0720*/  IMAD.MOV.U32 R5, RZ, RZ, RZ ;  /* 0x000000ffff057224 */ /* 0x000fe200078e00ff */
[----:B------:R-:W0:Y:S01]  /*0730*/  @!UP0 S2UR UR7, SR_CgaCtaId ;  /* 0x00000000000789c3 */ /* 0x000e220000008800 */
[----:B------:R-:W-:-:S07]  /*0740*/  @P3 IMAD.MOV.U32 R11, RZ, RZ, RZ ;  /* 0x000000ffff0b3224 */ /* 0x000fce00078e00ff */
[----:B------:R-:W1:Y:S01]  /*0750*/  @!P3 LDC R9, c[0x0][0xc] ;  /* 0x00000300ff09bb82 */ /* 0x000e620000000800 */
[----:B---3--:R-:W-:-:S04]  /*0760*/  @P3 IMAD.WIDE.U32 R16, R4, R17, R6 ;  /* 0x0000001104103225 */ /* 0x008fc800078e0006 */
[----:B------:R-:W-:Y:S01]  /*0770*/  @P3 IMAD.IADD R17, R17, 0x1, R11 ;  /* 0x0000000111113824 */ /* 0x000fe200078e020b */
[----:B0-----:R-:W-:Y:S01]  /*0780*/  @!UP0 ULEA UR6, UR7, UR6, 0x18 ;  /* 0x0000000607068291 */ /* 0x001fe2000f8ec03f */
[----:B------:R-:W-:Y:S01]  /*0790*/  VOTEU.ALL UP0, P0 ;  /* 0x00000000003f7886 */ /* 0x000fe20000000000 */
[----:B------:R-:W-:-:S04]  /*07a0*/  ISETP.NE.AND P0, PT, R0, 0x3, PT ;  /* 0x000000030000780c */ /* 0x000fc80003f05270 */
[----:B------:R-:W-:Y:S01]  /*07b0*/  ISETP.EQ.OR P0, PT, R0, RZ, !P0 ;  /* 0x000000ff0000720c */ /* 0x000fe20004702670 */
[----:B-1----:R-:W-:-:S03]  /*07c0*/  @!P3 IMAD.WIDE.U32 R6, R9, R3, R4 ;  /* 0x000000030906b225 */ /* 0x002fc600078e0004 */
[C---:B------:R-:W-:Y:S01]  /*07d0*/  ISETP.EQ.AND P0, PT, R8.reuse, RZ, P0 ;  /* 0x000000ff0800720c */ /* 0x040fe20000702270 */
[----:B------:R-:W-:Y:S01]  /*07e0*/  VIADD R8, R8, 0xffffffff ;  /* 0xffffffff08087836 */ /* 0x000fe20000000000 */
[----:B------:R-:W0:Y:S02]  /*07f0*/  FENCE.VIEW.ASYNC.S ;  /* 0x00000000000073c6 */ /* 0x000e240000000000 */
[----:B0-----:R0:W1:Y:S01]  /*0800*/  @!UP0 SYNCS.EXCH.64 URZ, [UR6+0x1a0], UR4 ;  /* 0x0001a004063f85b2 */ /* 0x0010620008000100 */
[----:B------:R-:W-:Y:S01]  /*0810*/  @!P3 IMAD.MOV.U32 R16, RZ, RZ, R6 ;  /* 0x000000ffff10b224 */ /* 0x000fe200078e0006 */
[----:B------:R-:W-:Y:S01]  /*0820*/  SEL R19, RZ, 0x1, !P0 ;  /* 0x00000001ff137807 */ /* 0x000fe20004000000 */
[----:B------:R-:W-:Y:S01]  /*0830*/  @!P3 IMAD.MOV.U32 R17, RZ, RZ, R7 ;  /* 0x000000ffff11b224 */ /* 0x000fe200078e0007 */
[----:B------:R-:W-:-:S04]  /*0840*/  ISETP.GE.U32.AND P1, PT, R8, 0x2, PT ;  /* 0x000000020800780c */ /* 0x000fc80003f26070 */
[----:B------:R-:W-:Y:S01]  /*0850*/  SEL R19, R19, 0x2, P1 ;  /* 0x0000000213137807 */ /* 0x000fe20000800000 */
[----:B------:R0:W1:Y:S01]  /*0860*/  @!UP1 SYNCS.EXCH.64 URZ, [UR6+0x1a8], UR4 ;  /* 0x0001a804063f95b2 */ /* 0x0000620008000100 */
[----:B------:R-:W-:Y:S01]  /*0870*/  NOP ;  /* 0x0000000000007918 */ /* 0x000fe20000000000 */
[----:B-1----:R-:W-:Y:S06]  /*0880*/  BAR.SYNC.DEFER_BLOCKING 0x0 ;  /* 0x0000000000007b1d */ /* 0x002fec0000010000 */
[----:B------:R-:W-:Y:S05]  /*0890*/  @!P2 BRA `(.L_x_4) ;  /* 0x000000600078a947 */ /* 0x000fea0003800000 */
[----:B------:R-:W-:-:S13]  /*08a0*/  ISETP.GT.U32.AND P0, PT, R8, 0x1, PT ;  /* 0x000000010800780c */ /* 0x000fda0003f04070 */
[----:B0-----:R-:W-:Y:S05]  /*08b0*/  @P0 EXIT ;  /* 0x000000000000094d */ /* 0x001fea0003800000 */
[----:B------:R-:W-:Y:S01]  /*08c0*/  ULDC.64 UR4, c[0x0][0x650] ;  /* 0x0001940000047ab9 */ /* 0x000fe20000000a00 */
[----:B------:R-:W-:Y:S01]  /*08d0*/  PRMT R0, RZ, 0x7610, R0 ;  /* 0x00007610ff007816 */ /* 0x000fe20000000000 */
[----:B------:R-:W-:Y:S01]  /*08e0*/  IMAD.MOV.U32 R106, RZ, RZ, -0x1 ;  /* 0xffffffffff6a7424 */ /* 0x000fe200078e00ff */
[----:B------:R-:W-:Y:S01]  /*08f0*/  ISETP.GE.U32.AND P0, PT, R16, UR4, PT ;  /* 0x0000000410007c0c */ /* 0x000fe2000bf06070 */
[----:B------:R-:W-:Y:S02]  /*0900*/  IMAD.MOV.U32 R107, RZ, RZ, -0x1 ;  /* 0xffffffffff6b7424 */ /* 0x000fe400078e00ff */
[----:B------:R-:W-:Y:S01]  /*0910*/  IMAD.MOV.U32 R22, RZ, RZ, -0x1 ;  /* 0xffffffffff167424 */ /* 0x000fe200078e00ff */
[----:B------:R-:W-:-:S13]  /*0920*/  ISETP.GE.U32.AND.EX P0, PT, R17, UR5, PT, P0 ;  /* 0x0000000511007c0c */ /* 0x000fda000bf06100 */
[----:B------:R-:W-:Y:S05]  /*0930*/  @P0 BRA `(.L_x_5) ;  /* 0x0000000400580947 */ /* 0x000fea0003800000 */
[----:B------:R-:W0:Y:S01]  /*0940*/  LDC.64 R14, c[0x0][0x628] ;  /* 0x00018a00ff0e7b82 */ /* 0x000e220000000a00 */
[----:B------:R-:W-:Y:S02]  /*0950*/  IMAD.MOV.U32 R6, RZ, RZ, R16 ;  /* 0x000000ffff067224 */ /* 0x000fe400078e0010 */
[----:B------:R-:W-:-:S05]  /*0960*/  IMAD.MOV.U32 R7, RZ, RZ, R17 ;  /* 0x000000ffff077224 */ /* 0x000fca00078e0011 */
[----:B------:R-:W1:Y:S08]  /*0970*/  LDC R0, c[0x0][0x630] ;  /* 0x00018c00ff007b82 */ /* 0x000e700000000800 */
[----:B------:R-:W2:Y:S01]  /*0980*/  LDC.64 R20, c[0x0][0x620] ;  /* 0x00018800ff147b82 */ /* 0x000ea20000000a00 */
[----:B0-----:R-:W-:-:S04]  /*0990*/  ISETP.NE.U32.AND P0, PT, R14, RZ, PT ;  /* 0x000000ff0e00720c */ /* 0x001fc80003f05070 */
[----:B------:R-:W-:-:S13]  /*09a0*/  ISETP.NE.AND.EX P0, PT, R15, RZ, PT, P0 ;  /* 0x000000ff0f00720c */ /* 0x000fda0003f05300 */
[----:B-12---:R-:W-:Y:S05]  /*09b0*/  @!P0 BRA `(.L_x_6) ;  /* 0x0000000000288947 */ /* 0x006fea0003800000 */
[----:B------:R-:W0:Y:S02]  /*09c0*/  LDC R11, c[0x0][0x634] ;  /* 0x00018d00ff0b7b82 */ /* 0x000e240000000800 */
[----:B0-----:R-:W-:-:S05]  /*09d0*/  IADD3 R11, P0, R16, R11, RZ ;  /* 0x0000000b100b7210 */ /* 0x001fca0007f1e0ff */
[----:B------:R-:W-:-:S04]  /*09e0*/  IMAD.X R13, RZ, RZ, R17, P0 ;  /* 0x000000ffff0d7224 */ /* 0x000fc800000e0611 */
[----:B------:R-:W-:-:S04]  /*09f0*/  IMAD.WIDE.U32 R6, R13, R14, RZ ;  /* 0x0000000e0d067225 */ /* 0x000fc800078e00ff */
[----:B------:R-:W-:-:S04]  /*0a00*/  IMAD.WIDE.U32 R8, P0, R11, R15, R6 ;  /* 0x0000000f0b087225 */ /* 0x000fc80007800006 */
[----:B------:R-:W-:-:S04]  /*0a10*/  IMAD.WIDE.U32 R6, R11, R14, RZ ;  /* 0x0000000e0b067225 */ /* 0x000fc800078e00ff */
[----:B------:R-:W-:Y:S01]  /*0a20*/  IMAD.X R11, RZ, RZ, RZ, P0 ;  /* 0x000000ffff0b7224 */ /* 0x000fe200000e06ff */
[----:B------:R-:W-:Y:S01]  /*0a30*/  IADD3 RZ, P0, R7, R8, RZ ;  /* 0x0000000807ff7210 */ /* 0x000fe20007f1e0ff */
[----:B------:R-:W-:-:S04]  /*0a40*/  IMAD.MOV.U32 R10, RZ, RZ, R9 ;  /* 0x000000ffff0a7224 */ /* 0x000fc800078e0009 */
[----:B------:R-:W-:-:S08]  /*0a50*/  IMAD.WIDE.U32.X R6, R13, R15, R10, P0 ;  /* 0x0000000f0d067225 */ /* 0x000fd000000e040a */
.L_x_6:
[-CC-:B------:R-:W-:Y:S01]  /*0a60*/  SHF.R.U64 R23, R6, R0.reuse, R7.reuse ;  /* 0x0000000006177219 */ /* 0x180fe20000001207 */
[----:B------:R-:W0:Y:S01]  /*0a70*/  LDC R10, c[0x0][0x618] ;  /* 0x00018600ff0a7b82 */ /* 0x000e220000000800 */
[----:B------:R-:W-:Y:S01]  /*0a80*/  SHF.R.U32.HI R5, RZ, R0, R7 ;  /* 0x00000000ff057219 */ /* 0x000fe20000011607 */
[----:B------:R-:W-:Y:S01]  /*0a90*/  ULDC UR4, c[0x0][0x150] ;  /* 0x0000540000047ab9 */ /* 0x000fe20000000800 */
[----:B------:R-:W-:Y:S02]  /*0aa0*/  IADD3 R9, P0, RZ, -R23, RZ ;  /* 0x80000017ff097210 */ /* 0x000fe40007f1e0ff */
[----:B------:R-:W-:-:S03]  /*0ab0*/  I2FP.F32.U32 R0, R4 ;  /* 0x0000000400007245 */ /* 0x000fc60000201000 */
[----:B------:R-:W1:Y:S01]  /*0ac0*/  LDC.64 R26, c[0x0][0x640] ;  /* 0x00019000ff1a7b82 */ /* 0x000e620000000a00 */
[----:B------:R-:W-:Y:S02]  /*0ad0*/  IMAD.X R11, RZ, RZ, ~R5, P0 ;  /* 0x000000ffff0b7224 */ /* 0x000fe400000e0e05 */
[----:B------:R-:W-:Y:S01]  /*0ae0*/  FMUL R0, R0, UR4 ;  /* 0x0000000400007c20 */ /* 0x000fe20008400000 */
[----:B------:R-:W-:Y:S01]  /*0af0*/  IMAD.WIDE.U32 R6, R9, R20, R16 ;  /* 0x0000001409067225 */ /* 0x000fe200078e0010 */
[----:B------:R-:W-:-:S03]  /*0b00*/  ULDC UR4, c[0x0][0x154] ;  /* 0x0000550000047ab9 */ /* 0x000fc60000000800 */
[----:B------:R-:W-:Y:S01]  /*0b10*/  IMAD R8, R11, R20, RZ ;  /* 0x000000140b087224 */ /* 0x000fe200078e02ff */
[----:B------:R-:W2:Y:S01]  /*0b20*/  LDC R5, c[0x0][0x144] ;  /* 0x00005100ff057b82 */ /* 0x000ea20000000800 */
[----:B------:R-:W3:Y:S02]  /*0b30*/  F2I.U32.TRUNC.NTZ R0, R0 ;  /* 0x0000000000007305 */ /* 0x000ee4000020f000 */
[----:B------:R-:W-:-:S04]  /*0b40*/  IMAD R9, R9, R21, R8 ;  /* 0x0000001509097224 */ /* 0x000fc800078e0208 */
[----:B------:R-:W-:Y:S01]  /*0b50*/  IMAD.IADD R7, R7, 0x1, R9 ;  /* 0x0000000107077824 */ /* 0x000fe200078e0209 */
[----:B------:R-:W4:Y:S01]  /*0b60*/  LDC R12, c[0x0][0x608] ;  /* 0x00018200ff0c7b82 */ /* 0x000f220000000800 */
[----:B------:R-:W-:-:S03]  /*0b70*/  IMAD.MOV.U32 R9, RZ, RZ, -0x1 ;  /* 0xffffffffff097424 */ /* 0x000fc600078e00ff */
[-CC-:B0-----:R-:W-:Y:S02]  /*0b80*/  SHF.R.U64 R20, R6, R10.reuse, R7.reuse ;  /* 0x0000000a06147219 */ /* 0x181fe40000001207 */
[----:B------:R-:W-:Y:S02]  /*0b90*/  I2FP.F32.U32 R6, R3 ;  /* 0x0000000300067245 */ /* 0x000fe40000201000 */
[----:B------:R-:W0:Y:S01]  /*0ba0*/  LDC R24, c[0x0][0x658] ;  /* 0x00019600ff187b82 */ /* 0x000e220000000800 */
[----:B-1----:R-:W-:Y:S01]  /*0bb0*/  ISETP.NE.U32.AND P0, PT, R26, RZ, PT ;  /* 0x000000ff1a00720c */ /* 0x002fe20003f05070 */
[----:B---3--:R-:W-:Y:S01]  /*0bc0*/  IMAD.MOV R8, RZ, RZ, -R0 ;  /* 0x000000ffff087224 */ /* 0x008fe200078e0a00 */
[----:B------:R-:W-:Y:S01]  /*0bd0*/  SHF.R.U32.HI R7, RZ, R10, R7 ;  /* 0x0000000aff077219 */ /* 0x000fe20000011607 */
[----:B------:R-:W-:Y:S01]  /*0be0*/  FMUL R6, R6, UR4 ;  /* 0x0000000406067c20 */ /* 0x000fe20008400000 */
[----:B------:R-:W-:-:S03]  /*0bf0*/  ISETP.NE.AND.EX P0, PT, R27, RZ, PT, P0 ;  /* 0x000000ff1b00720c */ /* 0x000fc60003f05300 */
[----:B------:R-:W1:Y:S01]  /*0c00*/  LDC R14, c[0x0][0x148] ;  /* 0x00005200ff0e7b82 */ /* 0x000e620000000800 */
[----:B--2---:R-:W-:-:S07]  /*0c10*/  IMAD R0, R5, R8, R4 ;  /* 0x0000000805007224 */ /* 0x004fce00078e0204 */
[----:B------:R-:W2:Y:S01]  /*0c20*/  LDC R22, c[0x0][0x600] ;  /* 0x00018000ff167b82 */ /* 0x000ea20000000800 */
[-CC-:B----4-:R-:W-:Y:S02]  /*0c30*/  SHF.R.U64 R28, R20, R12.reuse, R7.reuse ;  /* 0x0000000c141c7219 */ /* 0x190fe40000001207 */
[----:B------:R-:W-:Y:S01]  /*0c40*/  SHF.R.U32.HI R5, RZ, R12, R7 ;  /* 0x0000000cff057219 */ /* 0x000fe20000011607 */
[----:B------:R-:W-:Y:S01]  /*0c50*/  IMAD.MOV.U32 R7, RZ, RZ, 0x1 ;  /* 0x00000001ff077424 */ /* 0x000fe200078e00ff */
[----:B------:R3:W4:Y:S03]  /*0c60*/  F2I.U32.TRUNC.NTZ R12, R6 ;  /* 0x00000006000c7305 */ /* 0x000726000020f000 */
[----:B------:R-:W1:Y:S01]  /*0c70*/  LDC R15, c[0x0][0x648] ;  /* 0x00019200ff0f7b82 */ /* 0x000e620000000800 */
[-C--:B0-----:R-:W-:Y:S02]  /*0c80*/  SHF.L.U32 R4, R9, R24.reuse, RZ ;  /* 0x0000001809047219 */ /* 0x081fe400000006ff */
[----:B------:R-:W-:-:S02]  /*0c90*/  SHF.R.U64 R30, R28, R24, R5 ;  /* 0x000000181c1e7219 */ /* 0x000fc40000001205 */
[----:B------:R-:W-:Y:S02]  /*0ca0*/  LOP3.LUT R11, RZ, R4, RZ, 0x33, !PT ;  /* 0x00000004ff0b7212 */ /* 0x000fe400078e33ff */
[-C--:B------:R-:W-:Y:S01]  /*0cb0*/  SHF.R.U32.HI R5, RZ, R24.reuse, R5 ;  /* 0x00000018ff057219 */ /* 0x080fe20000011605 */
[----:B------:R-:W0:Y:S01]  /*0cc0*/  LDC R21, c[0x0][0x638] ;  /* 0x00018e00ff157b82 */ /* 0x000e220000000800 */
[----:B------:R-:W-:Y:S01]  /*0cd0*/  SHF.L.U32 R10, R7, R24, RZ ;  /* 0x00000018070a7219 */ /* 0x000fe200000006ff */
[----:B------:R-:W-:-:S06]  /*0ce0*/  IMAD.MOV.U32 R4, RZ, RZ, R30 ;  /* 0x000000ffff047224 */ /* 0x000fcc00078e001e */
[----:B------:R-:W0:Y:S01]  /*0cf0*/  LDC R106, c[0x0][0x610] ;  /* 0x00018400ff6a7b82 */ /* 0x000e220000000800 */
[----:B---34-:R-:W-:Y:S05]  /*0d00*/  @!P0 BRA `(.L_x_7) ;  /* 0x0000000000288947 */ /* 0x018fea0003800000 */
[----:B------:R-:W3:Y:S02]  /*0d10*/  LDC R9, c[0x0][0x64c] ;  /* 0x00019300ff097b82 */ /* 0x000ee40000000800 */
[----:B---3--:R-:W-:-:S05]  /*0d20*/  IADD3 R9, P0, R30, R9, RZ ;  /* 0x000000091e097210 */ /* 0x008fca0007f1e0ff */
        /* <DEDUP_REMOVED lines=8> */
.L_x_7:
[----:B-1----:R-:W-:Y:S01]  /*0db0*/  SHF.R.U64 R4, R4, R15, R5 ;  /* 0x0000000f04047219 */ /* 0x002fe20000001205 */
[----:B--2---:R-:W-:Y:S01]  /*0dc0*/  VIADD R5, R22, 0xffffffff ;  /* 0xffffffff16057836 */ /* 0x004fe20000000000 */
[----:B------:R-:W-:Y:S01]  /*0dd0*/  LOP3.LUT R11, R28, R11, RZ, 0xc0, !PT ;  /* 0x0000000b1c0b7212 */ /* 0x000fe200078ec0ff */
[----:B------:R-:W-:Y:S02]  /*0de0*/  IMAD.MOV R12, RZ, RZ, -R12 ;  /* 0x000000ffff0c7224 */ /* 0x000fe400078e0a0c */
[----:B------:R-:W-:Y:S01]  /*0df0*/  IMAD.MOV R6, RZ, RZ, -R4 ;  /* 0x000000ffff067224 */ /* 0x000fe200078e0a04 */
[----:B------:R-:W-:Y:S01]  /*0e00*/  LOP3.LUT R5, R20, R5, RZ, 0xc0, !PT ;  /* 0x0000000514057212 */ /* 0x000fe200078ec0ff */
[----:B------:R-:W-:Y:S02]  /*0e10*/  @P3 IMAD R0, R14, R12, R3 ;  /* 0x0000000c0e003224 */ /* 0x000fe400078e0203 */
[----:B------:R-:W-:Y:S02]  /*0e20*/  IMAD R11, R10, R4, R11 ;  /* 0x000000040a0b7224 */ /* 0x000fe400078e020b */
[----:B0-----:R-:W-:-:S02]  /*0e30*/  IMAD R3, R6, R21, R30 ;  /* 0x0000001506037224 */ /* 0x001fc400078e021e */
[----:B------:R-:W-:Y:S02]  /*0e40*/  IMAD R106, R11, R106, R0 ;  /* 0x0000006a0b6a7224 */ /* 0x000fe400078e0200 */
[----:B------:R-:W-:Y:S02]  /*0e50*/  IMAD R3, R3, R22, R5 ;  /* 0x0000001603037224 */ /* 0x000fe400078e0205 */
[----:B------:R-:W-:Y:S02]  /*0e60*/  IMAD.MOV.U32 R0, RZ, RZ, 0x1 ;  /* 0x00000001ff007424 */ /* 0x000fe400078e00ff */
[----:B------:R-:W-:Y:S01]  /*0e70*/  IMAD.MOV.U32 R22, RZ, RZ, R23 ;  /* 0x000000ffff167224 */ /* 0x000fe200078e0017 */
[----:B------:R-:W-:Y:S02]  /*0e80*/  SEL R107, R3, R106, !P3 ;  /* 0x0000006a036b7207 */ /* 0x000fe40005800000 */
[----:B------:R-:W-:-:S07]  /*0e90*/  SEL R106, R106, R3, !P3 ;  /* 0x000000036a6a7207 */ /* 0x000fce0005800000 */
.L_x_5:
[----:B------:R-:W-:-:S08]  /*0ea0*/  NOP ;  /* 0x0000000000007918 */ /* 0x000fd00000000000 */
[----:B------:R-:W0:Y:S02]  /*0eb0*/  USETMAXREG.TRY_ALLOC.CTAPOOL UP0, 0xe8 ;  /* 0x000000e8000079c8 */ /* 0x000e240008000600 */
[----:B0-----:R-:W-:-:S13]  /*0ec0*/  PLOP3.LUT P0, PT, PT, PT, UP0, 0x80, 0x0 ;  /* 0x000000000000781c */ /* 0x001fda0003f0f008 */
[----:B------:R-:W-:Y:S05]  /*0ed0*/  @!P0 BRA `(.L_x_5) ;  /* 0xfffffffc00f08947 */ /* 0x000fea000383ffff */
[----:B------:R-:W-:Y:S01]  /*0ee0*/  ULDC.64 UR4, c[0x0][0x598] ;  /* 0x0001660000047ab9 */ /* 0x000fe20000000a00 */
[----:B------:R-:W-:Y:S01]  /*0ef0*/  ULDC.64 UR36, c[0x0][0x208] ;  /* 0x0000820000247ab9 */ /* 0x000fe20000000a00 */
[----:B------:R-:W-:-:S04]  /*0f00*/  ISETP.NE.U32.AND P0, PT, RZ, UR4, PT ;  /* 0x00000004ff007c0c */ /* 0x000fc8000bf05070 */
[----:B------:R-:W-:-:S13]  /*0f10*/  ISETP.NE.AND.EX P0, PT, RZ, UR5, PT, P0 ;  /* 0x00000005ff007c0c */ /* 0x000fda000bf05300 */
[----:B------:R-:W-:Y:S05]  /*0f20*/  @!P0 BRA `(.L_x_8) ;  /* 0x00000000001c8947 */ /* 0x000fea0003800000 */
[----:B------:R-:W0:Y:S02]  /*0f30*/  LDC.64 R4, c[0x0][0x598] ;  /* 0x00016600ff047b82 */ /* 0x000e240000000a00 */
[----:B0-----:R-:W2:Y:S02]  /*0f40*/  LDG.E.64 R4, desc[UR36][R4.64] ;  /* 0x0000002404047981 */ /* 0x001ea4000c1e1b00 */
[----:B--2---:R-:W-:-:S04]  /*0f50*/  ISETP.NE.U32.AND P0, PT, R4, RZ, PT ;  /* 0x000000ff0400720c */ /* 0x004fc80003f05070 */
[----:B------:R-:W-:-:S13]  /*0f60*/  ISETP.NE.AND.EX P0, PT, R5, RZ, PT, P0 ;  /* 0x000000ff0500720c */ /* 0x000fda0003f05300 */
[----:B------:R-:W-:Y:S05]  /*0f70*/  @!P0 BRA `(.L_x_8) ;  /* 0x0000000000088947 */ /* 0x000fea0003800000 */
[----:B------:R0:W5:Y:S01]  /*0f80*/  LD.E R23, desc[UR36][R4.64] ;  /* 0x0000002404177980 */ /* 0x000162000c101900 */
[----:B------:R-:W-:Y:S05]  /*0f90*/  BRA `(.L_x_9) ;  /* 0x0000000000247947 */ /* 0x000fea0003800000 */
.L_x_8:
[----:B------:R-:W-:Y:S02]  /*0fa0*/  ULDC.64 UR4, c[0x0][0x588] ;  /* 0x0001620000047ab9 */ /* 0x000fe40000000a00 */
[----:B------:R-:W-:-:S04]  /*0fb0*/  ISETP.NE.U32.AND P0, PT, RZ, UR4, PT ;  /* 0x00000004ff007c0c */ /* 0x000fc8000bf05070 */
[----:B------:R-:W-:-:S13]  /*0fc0*/  ISETP.NE.AND.EX P0, PT, RZ, UR5, PT, P0 ;  /* 0x00000005ff007c0c */ /* 0x000fda000bf05300 */
[----:B------:R-:W-:Y:S05]  /*0fd0*/  @!P0 BRA `(.L_x_10) ;  /* 0x00000000000c8947 */ /* 0x000fea0003800000 */
[----:B------:R-:W0:Y:S02]  /*0fe0*/  LDC.64 R4, c[0x0][0x588] ;  /* 0x00016200ff047b82 */ /* 0x000e240000000a00 */
[----:B0-----:R1:W5:Y:S01]  /*0ff0*/  LDG.E R23, desc[UR36][R4.64] ;  /* 0x0000002404177981 */ /* 0x001362000c1e1900 */
[----:B------:R-:W-:Y:S05]  /*1000*/  BRA `(.L_x_9) ;  /* 0x0000000000087947 */ /* 0x000fea0003800000 */
.L_x_10:
[----:B------:R-:W-:Y:S02]  /*1010*/  ULDC UR4, c[0x0][0x580] ;  /* 0x0001600000047ab9 */ /* 0x000fe40000000800 */
[----:B------:R-:W-:-:S07]  /*1020*/  IMAD.U32 R23, RZ, RZ, UR4 ;  /* 0x00000004ff177e24 */ /* 0x000fce000f8e00ff */
.L_x_9:
[----:B------:R-:W-:Y:S02]  /*1030*/  ULDC.64 UR4, c[0x0][0x5a0] ;  /* 0x0001680000047ab9 */ /* 0x000fe40000000a00 */
[----:B------:R-:W-:-:S04]  /*1040*/  ISETP.NE.U32.AND P0, PT, RZ, UR4, PT ;  /* 0x00000004ff007c0c */ /* 0x000fc8000bf05070 */
[----:B------:R-:W-:-:S13]  /*1050*/  ISETP.NE.AND.EX P0, PT, RZ, UR5, PT, P0 ;  /* 0x00000005ff007c0c */ /* 0x000fda000bf05300 */
[----:B------:R-:W-:Y:S05]  /*1060*/  @!P0 BRA `(.L_x_11) ;  /* 0x00000000001c8947 */ /* 0x000fea0003800000 */
[----:B01----:R-:W0:Y:S02]  /*1070*/  LDC.64 R4, c[0x0][0x5a0] ;  /* 0x00016800ff047b82 */ /* 0x003e240000000a00 */
[----:B0-----:R-:W2:Y:S02]  /*1080*/  LDG.E.64 R4, desc[UR36][R4.64] ;  /* 0x0000002404047981 */ /* 0x001ea4000c1e1b00 */
[----:B--2---:R-:W-:-:S04]  /*1090*/  ISETP.NE.U32.AND P0, PT, R4, RZ, PT ;  /* 0x000000ff0400720c */ /* 0x004fc80003f05070 */
[----:B------:R-:W-:-:S13]  /*10a0*/  ISETP.NE.AND.EX P0, PT, R5, RZ, PT, P0 ;  /* 0x000000ff0500720c */ /* 0x000fda0003f05300 */
[----:B------:R-:W-:Y:S05]  /*10b0*/  @!P0 BRA `(.L_x_11) ;  /* 0x0000000000088947 */ /* 0x000fea0003800000 */
[----:B------:R0:W5:Y:S01]  /*10c0*/  LD.E R104, desc[UR36][R4.64] ;  /* 0x0000002404687980 */ /* 0x000162000c101900 */
[----:B------:R-:W-:Y:S05]  /*10d0*/  BRA `(.L_x_12) ;  /* 0x0000000000247947 */ /* 0x000fea0003800000 */
.L_x_11:
[----:B------:R-:W-:Y:S02]  /*10e0*/  ULDC.64 UR4, c[0x0][0x590] ;  /* 0x0001640000047ab9 */ /* 0x000fe40000000a00 */
[----:B------:R-:W-:-:S04]  /*10f0*/  ISETP.NE.U32.AND P0, PT, RZ, UR4, PT ;  /* 0x00000004ff007c0c */ /* 0x000fc8000bf05070 */
[----:B------:R-:W-:-:S13]  /*1100*/  ISETP.NE.AND.EX P0, PT, RZ, UR5, PT, P0 ;  /* 0x00000005ff007c0c */ /* 0x000fda000bf05300 */
[----:B------:R-:W-:Y:S05]  /*1110*/  @!P0 BRA `(.L_x_13) ;  /* 0x00000000000c8947 */ /* 0x000fea0003800000 */
[----:B------:R-:W2:Y:S02]  /*1120*/  LDC.64 R104, c[0x0][0x590] ;  /* 0x00016400ff687b82 */ /* 0x000ea40000000a00 */
[----:B--2---:R2:W5:Y:S01]  /*1130*/  LDG.E R104, desc[UR36][R104.64] ;  /* 0x0000002468687981 */ /* 0x004562000c1e1900 */
[----:B------:R-:W-:Y:S05]  /*1140*/  BRA `(.L_x_12) ;  /* 0x0000000000087947 */ /* 0x000fea0003800000 */
.L_x_13:
[----:B------:R-:W-:Y:S02]  /*1150*/  ULDC UR4, c[0x0][0x584] ;  /* 0x0001610000047ab9 */ /* 0x000fe40000000800 */
[----:B------:R-:W-:-:S07]  /*1160*/  IMAD.U32 R104, RZ, RZ, UR4 ;  /* 0x00000004ff687e24 */ /* 0x000fce000f8e00ff */
.L_x_12:
[----:B------:R-:W-:-:S13]  /*1170*/  LOP3.LUT P0, RZ, R0, 0xff, RZ, 0xc0, !PT ;  /* 0x000000ff00ff7812 */ /* 0x000fda000780c0ff */
[----:B------:R-:W-:Y:S05]  /*1180*/  @!P0 EXIT ;  /* 0x000000000000894d */ /* 0x000fea0003800000 */
[----:B------:R-:W-:Y:S01]  /*1190*/  ULDC UR4, c[0x0][0x28c] ;  /* 0x0000a30000047ab9 */ /* 0x000fe20000000800 */
[----:B------:R-:W-:Y:S01]  /*11a0*/  UMOV UR38, URZ ;  /* 0x0000003f00267c82 */ /* 0x000fe20008000000 */
[----:B------:R-:W-:Y:S01]  /*11b0*/  UIADD3 UR4, UR4, 0x1f, URZ ;  /* 0x0000001f04047890 */ /* 0x000fe2000fffe03f */
[----:B------:R-:W-:-:S03]  /*11c0*/  UMOV UR39, URZ ;  /* 0x0000003f00277c82 */ /* 0x000fc60008000000 */
[----:B------:R-:W-:-:S04]  /*11d0*/  USHF.R.S32.HI UR5, URZ, 0x1f, UR4 ;  /* 0x0000001f3f057899 */ /* 0x000fc80008011404 */
[----:B------:R-:W-:-:S04]  /*11e0*/  ULEA.HI UR5, UR5, UR4, URZ, 0x5 ;  /* 0x0000000405057291 */ /* 0x000fc8000f8f283f */
[----:B------:R-:W-:-:S12]  /*11f0*/  USHF.R.S32.HI UR40, URZ, 0x5, UR5 ;  /* 0x000000053f287899 */ /* 0x000fd80008011405 */
.L_x_195:
[----:B------:R-:W-:Y:S01]  /*1200*/  LOP3.LUT R0, R18, 0x80, RZ, 0xc0, !PT ;  /* 0x0000008012007812 */ /* 0x000fe200078ec0ff */
[----:B---3--:R-:W3:Y:S01]  /*1210*/  S2UR UR7, SR_CgaCtaId ;  /* 0x00000000000779c3 */ /* 0x008ee20000008800 */
[----:B------:R-:W-:Y:S02]  /*1220*/  UMOV UR6, 0x400 ;  /* 0x0000040000067882 */ /* 0x000fe40000000000 */
[----:B------:R-:W-:-:S06]  /*1230*/  SHF.R.U32.HI R0, RZ, 0x7, R0 ;  /* 0x00000007ff007819 */ /* 0x000fcc0000011600 */
[----:B------:R-:W4:Y:S01]  /*1240*/  SHFL.IDX PT, R0, R0, RZ, 0x1f ;  /* 0x00001fff00007589 */ /* 0x000f2200000e0000 */
[----:B---3--:R-:W-:Y:S01]  /*1250*/  ULEA UR6, UR7, UR6, 0x18 ;  /* 0x0000000607067291 */ /* 0x008fe2000f8ec03f */
[----:B----4-:R-:W-:-:S13]  /*1260*/  R2UR UR4, R0 ;  /* 0x00000000000472ca */ /* 0x010fda00000e0000 */
[----:B------:R-:W-:-:S04]  /*1270*/  ULEA.HI UR5, UR4, UR4, URZ, 0x1 ;  /* 0x0000000404057291 */ /* 0x000fc8000f8f083f */
[----:B------:R-:W-:-:S04]  /*1280*/  ULOP3.LUT UR5, UR5, 0x1ffffe, URZ, 0xc0, !UPT ;  /* 0x001ffffe05057892 */ /* 0x000fc8000f8ec03f */
[----:B------:R-:W-:-:S03]  /*1290*/  UIADD3 UR5, UR4, -UR5, URZ ;  /* 0x8000000504057290 */ /* 0x000fc6000fffe03f */
[----:B------:R-:W-:Y:S01]  /*12a0*/  ULDC UR4, c[0x0][0x28c] ;  /* 0x0000a30000047ab9 */ /* 0x000fe20000000800 */
[----:B------:R-:W-:Y:S01]  /*12b0*/  ULEA UR5, UR5, UR6, 0xb ;  /* 0x0000000605057291 */ /* 0x000fe2000f8e583f */
[----:B------:R-:W-:-:S03]  /*12c0*/  ISETP.LT.AND P0, PT, RZ, UR4, PT ;  /* 0x00000004ff007c0c */ /* 0x000fc6000bf01270 */
[----:B------:R-:W-:-:S04]  /*12d0*/  UIADD3 UR5, UR5, 0x280, URZ ;  /* 0x0000028005057890 */ /* 0x000fc8000fffe03f */
[----:B------:R-:W-:-:S04]  /*12e0*/  USHF.R.U32.HI UR5, URZ, 0x4, UR5 ;  /* 0x000000043f057899 */ /* 0x000fc80008011605 */
[----:B------:R-:W-:Y:S02]  /*12f0*/  ULOP3.LUT UR41, UR5, 0x3fff, URZ, 0xc0, !UPT ;  /* 0x00003fff05297892 */ /* 0x000fe4000f8ec03f */
[----:B01----:R-:W-:Y:S10]  /*1300*/  @P0 BRA `(.L_x_14) ;  /* 0x0000000000400947 */ /* 0x003ff40003800000 */
[----:B------:R-:W-:Y:S01]  /*1310*/  MOV R0, 0x0 ;  /* 0x0000000000007802 */ /* 0x000fe20000000f00 */
[----:B------:R-:W-:Y:S01]  /*1320*/  ULDC.64 UR4, c[0x4][0x68] ;  /* 0x01001a0000047ab9 */ /* 0x000fe20000000a00 */
[----:B------:R-:W-:Y:S01]  /*1330*/  ULDC.64 UR6, c[0x4][0x8] ;  /* 0x0100020000067ab9 */ /* 0x000fe20000000a00 */
[----:B01----:R-:W-:Y:S01]  /*1340*/  IMAD.U32 R4, RZ, RZ, UR4 ;  /* 0x00000004ff047e24 */ /* 0x003fe2000f8e00ff */
[----:B------:R0:W1:Y:S01]  /*1350*/  LDC.64 R14, c[0x4][R0] ;  /* 0x01000000000e7b82 */ /* 0x0000620000000a00 */
[----:B------:R-:W-:Y:S01]  /*1360*/  IMAD.U32 R5, RZ, RZ, UR5 ;  /* 0x00000005ff057e24 */ /* 0x000fe2000f8e00ff */
[----:B------:R-:W-:Y:S01]  /*1370*/  ULDC.64 UR4, c[0x4][0x70] ;  /* 0x01001c0000047ab9 */ /* 0x000fe20000000a00 */
[----:B------:R-:W-:Y:S02]  /*1380*/  IMAD.U32 R10, RZ, RZ, UR6 ;  /* 0x00000006ff0a7e24 */ /* 0x000fe4000f8e00ff */
[----:B------:R-:W-:Y:S02]  /*1390*/  IMAD.U32 R6, RZ, RZ, UR4 ;  /* 0x00000004ff067e24 */ /* 0x000fe4000f8e00ff */
[----:B------:R-:W-:-:S02]  /*13a0*/  IMAD.U32 R7, RZ, RZ, UR5 ;  /* 0x00000005ff077e24 */ /* 0x000fc4000f8e00ff */
[----:B------:R-:W-:Y:S02]  /*13b0*/  IMAD.U32 R11, RZ, RZ, UR7 ;  /* 0x00000007ff0b7e24 */ /* 0x000fe4000f8e00ff */
[----:B------:R-:W-:Y:S02]  /*13c0*/  IMAD.MOV.U32 R8, RZ, RZ, 0x1e1 ;  /* 0x000001e1ff087424 */ /* 0x000fe400078e00ff */
[----:B------:R-:W-:Y:S02]  /*13d0*/  IMAD.MOV.U32 R12, RZ, RZ, 0x1 ;  /* 0x00000001ff0c7424 */ /* 0x000fe400078e00ff */
[----:B0-----:R-:W-:-:S07]  /*13e0*/  IMAD.MOV.U32 R13, RZ, RZ, RZ ;  /* 0x000000ffff0d7224 */ /* 0x001fce00078e00ff */
[----:B------:R-:W-:-:S07]  /*13f0*/  LEPC R20, `(.L_x_14) ;  /* 0x000000001014794e */ /* 0x000fce0000000000 */
[----:B-12--5:R-:W-:Y:S05]  /*1400*/  CALL.ABS.NOINC R14 ;  /* 0x000000000e007343 */ /* 0x026fea0003c00000 */
.L_x_14:
[----:B------:R-:W-:-:S04]  /*1410*/  LOP3.LUT R0, R19, 0x1, RZ, 0xfc, !PT ;  /* 0x0000000113007812 */ /* 0x000fc800078efcff */
[----:B------:R-:W-:-:S13]  /*1420*/  ISETP.NE.AND P0, PT, R0, 0x3, PT ;  /* 0x000000030000780c */ /* 0x000fda0003f05270 */
[----:B------:R-:W-:Y:S05]  /*1430*/  @!P0 BRA `(.L_x_15) ;  /* 0x0000000000048947 */ /* 0x000fea0003800000 */
[----:B------:R-:W-:Y:S01]  /*1440*/  BPT.TRAP 0x1 ;  /* 0x000000040000795c */ /* 0x000fe20000300000 */
.L_x_15:
[----:B------:R-:W3:Y:S01]  /*1450*/  S2UR UR5, SR_CgaCtaId ;  /* 0x00000000000579c3 */ /* 0x000ee20000008800 */
[----:B------:R-:W-:Y:S01]  /*1460*/  UMOV UR4, 0x400 ;  /* 0x0000040000047882 */ /* 0x000fe20000000000 */
[----:B------:R-:W-:Y:S02]  /*1470*/  IMAD.U32 R0, RZ, RZ, UR38 ;  /* 0x00000026ff007e24 */ /* 0x000fe4000f8e00ff */
[----:B------:R-:W-:-:S03]  /*1480*/  IMAD.U32 R3, RZ, RZ, UR39 ;  /* 0x00000027ff037e24 */ /* 0x000fc6000f8e00ff */
[----:B------:R-:W-:Y:S01]  /*1490*/  SHF.L.U32 R0, R0, 0x1f, RZ ;  /* 0x0000001f00007819 */ /* 0x000fe200000006ff */
[----:B---3--:R-:W-:-:S06]  /*14a0*/  ULEA UR4, UR5, UR4, 0x18 ;  /* 0x0000000405047291 */ /* 0x008fcc000f8ec03f */
[----:B------:R-:W-:-:S04]  /*14b0*/  IMAD.U32 R6, RZ, RZ, UR4 ;  /* 0x00000004ff067e24 */ /* 0x000fc8000f8e00ff */
[----:B------:R-:W-:-:S04]  /*14c0*/  IMAD R3, R3, 0x8, R6 ;  /* 0x0000000803037824 */ /* 0x000fc800078e0206 */
[----:B------:R3:W4:Y:S01]  /*14d0*/  SYNCS.PHASECHK.TRANS64.TRYWAIT P1, [R3+URZ], R0 ;  /* 0x00000000030075a7 */ /* 0x000722000802017f */
[----:B------:R-:W-:Y:S05]  /*14e0*/  @!P0 BRA `(.L_x_16) ;  /* 0x0000000000048947 */ /* 0x000fea0003800000 */
[----:B------:R-:W-:Y:S01]  /*14f0*/  BPT.TRAP 0x1 ;  /* 0x000000040000795c */ /* 0x000fe20000300000 */
.L_x_16:
[----:B----4-:R-:W-:Y:S05]  /*1500*/  @P1 BRA `(.L_x_17) ;  /* 0x0000000000081947 */ /* 0x010fea0003800000 */
[----:B------:R-:W4:Y:S02]  /*1510*/  SYNCS.PHASECHK.TRANS64.TRYWAIT P1, [R3+URZ], R0 ;  /* 0x00000000030075a7 */ /* 0x000f24000802017f */
[----:B----4-:R-:W-:Y:S05]  /*1520*/  @!P1 BRA `(.L_x_18) ;  /* 0x0000007400d49947 */ /* 0x010fea0003800000 */
.L_x_17:
[----:B------:R-:W-:-:S04]  /*1530*/  UISETP.LT.AND UP0, UPT, UR40, 0x1, UPT ;  /* 0x000000012800788c */ /* 0x000fc8000bf01270 */
[----:B------:R-:W-:-:S06]  /*1540*/  USEL UR4, UR40, 0x1, UP0 ;  /* 0x0000000128047887 */ /* 0x000fcc0008000000 */
[----:B---34-:R-:W-:Y:S01]  /*1550*/  IMAD.U32 R0, RZ, RZ, UR4 ;  /* 0x00000004ff007e24 */ /* 0x018fe2000f8e00ff */
[----:B------:R-:W-:Y:S05]  /*1560*/  WARPSYNC.ALL ;  /* 0x0000000000007948 */ /* 0x000fea0003800000 */
[----:B------:R-:W-:-:S04]  /*1570*/  IADD3 R0, -R0, UR40, RZ ;  /* 0x0000002800007c10 */ /* 0x000fc8000fffe1ff */
[----:B------:R-:W-:Y:S02]  /*1580*/  ISETP.GE.AND P1, PT, R0, 0x1, PT ;  /* 0x000000010000780c */ /* 0x000fe40003f26270 */
[----:B------:R-:W-:Y:S01]  /*1590*/  R2UR UR4, R6 ;  /* 0x00000000060472ca */ /* 0x000fe200000e0000 */
[----:B------:R-:W-:Y:S01]  /*15a0*/  WARPGROUP.ARRIVE ;  /* 0x00000000000079c5 */ /* 0x000fe20000000000 */
[----:B------:R-:W-:Y:S01]  /*15b0*/  UMOV UR9, 0xc0000010 ;  /* 0xc000001000097882 */ /* 0x000fe20000000000 */
[----:B------:R-:W-:Y:S01]  /*15c0*/  UMOV UR11, 0xc0000010 ;  /* 0xc0000010000b7882 */ /* 0x000fe20000000000 */
[----:B------:R-:W-:Y:S01]  /*15d0*/  UMOV UR13, UR9 ;  /* 0x00000009000d7c82 */ /* 0x000fe20008000000 */
[----:B------:R-:W-:-:S08]  /*15e0*/  UMOV UR15, 0xc0000010 ;  /* 0xc0000010000f7882 */ /* 0x000fd00000000000 */
[----:B------:R-:W-:-:S04]  /*15f0*/  UIADD3 UR4, UR4, 0x19280, URZ ;  /* 0x0001928004047890 */ /* 0x000fc8000fffe03f */
[----:B------:R-:W-:Y:S02]  /*1600*/  USHF.R.U32.HI UR5, URZ, 0x4, UR4 ;  /* 0x000000043f057899 */ /* 0x000fe40008011604 */
[----:B------:R-:W-:Y:S02]  /*1610*/  ULOP3.LUT UR4, UR41, 0x10000, URZ, 0xfc, !UPT ;  /* 0x0001000029047892 */ /* 0x000fe4000f8efc3f */
[----:B------:R-:W-:Y:S02]  /*1620*/  ULOP3.LUT UR5, UR5, 0x3fff, URZ, 0xc0, !UPT ;  /* 0x00003fff05057892 */ /* 0x000fe4000f8ec03f */
[----:B------:R-:W-:Y:S02]  /*1630*/  ULEA UR8, UR39, UR4, 0x8 ;  /* 0x0000000427087291 */ /* 0x000fe4000f8e403f */
[----:B------:R-:W-:-:S04]  /*1640*/  ULOP3.LUT UR5, UR5, 0x10000, URZ, 0xfc, !UPT ;  /* 0x0001000005057892 */ /* 0x000fc8000f8efc3f */
[----:B------:R-:W-:Y:S01]  /*1650*/  UIMAD UR6, UR39, 0x140, UR5 ;  /* 0x00000140270678a4 */ /* 0x000fe2000f8e0205 */
[----:B------:R-:W-:-:S03]  /*1660*/  UMOV UR12, UR8 ;  /* 0x00000008000c7c82 */ /* 0x000fc60008000000 */
[----:B------:R-:W-:Y:S02]  /*1670*/  UIADD3 UR7, UR6, 0x40, URZ ;  /* 0x0000004006077890 */ /* 0x000fe4000fffe03f */
[----:B------:R-:W-:Y:S02]  /*1680*/  UIADD3 UR14, UR6, 0x80, URZ ;  /* 0x00000080060e7890 */ /* 0x000fe4000fffe03f */
[----:B------:R-:W-:Y:S01]  /*1690*/  UMOV UR10, UR6 ;  /* 0x00000006000a7c82 */ /* 0x000fe20008000000 */
[----:B------:R-:W-:Y:S01]  /*16a0*/  UIADD3 UR16, UR6, 0xc0, URZ ;  /* 0x000000c006107890 */ /* 0x000fe2000fffe03f */
[----:B------:R-:W-:Y:S01]  /*16b0*/  IGMMA.64x32x32.S8.S8 R88, gdesc[UR8], RZ, !UPT, gsb0 ;  /* 0x01200000085879f1 */ /* 0x000fe2000c0410ff */
[----:B------:R-:W-:Y:S01]  /*16c0*/  UMOV UR10, UR7 ;  /* 0x00000007000a7c82 */ /* 0x000fe20008000000 */
[----:B------:R-:W-:Y:S01]  /*16d0*/  UMOV UR11, 0xc0000010 ;  /* 0xc0000010000b7882 */ /* 0x000fe20000000000 */
[----:B------:R-:W-:Y:S01]  /*16e0*/  UIADD3 UR6, UR6, 0x100, URZ ;  /* 0x0000010006067890 */ /* 0x000fe2000fffe03f */
[----:B------:R-:W-:-:S02]  /*16f0*/  WARPGROUP.DEPBAR.LE gsb0, 0x0 ;  /* 0x00008000000079c5 */ /* 0x000fc40000010000 */
[----:B------:R-:W-:-:S06]  /*1700*/  WARPGROUP.ARRIVE ;  /* 0x00000000000079c5 */ /* 0x000fcc0000000000 */
[----:B------:R-:W-:Y:S01]  /*1710*/  IGMMA.64x32x32.S8.S8 R72, gdesc[UR8], RZ, !UPT, gsb0 ;  /* 0x01200000084879f1 */ /* 0x000fe2000c0410ff */
[----:B------:R-:W-:Y:S01]  /*1720*/  UMOV UR10, UR16 ;  /* 0x00000010000a7c82 */ /* 0x000fe20008000000 */
[----:B------:R-:W-:Y:S01]  /*1730*/  UMOV UR11, 0xc0000010 ;  /* 0xc0000010000b7882 */ /* 0x000fe20000000000 */
[----:B------:R-:W-:Y:S02]  /*1740*/  WARPGROUP.DEPBAR.LE gsb0, 0x0 ;  /* 0x00008000000079c5 */ /* 0x000fe40000010000 */
[----:B------:R-:W-:-:S06]  /*1750*/  WARPGROUP.ARRIVE ;  /* 0x00000000000079c5 */ /* 0x000fcc0000000000 */
[----:B------:R-:W-:Y:S03]  /*1760*/  IGMMA.64x32x32.S8.S8 R56, gdesc[UR12], RZ, !UPT, gsb0 ;  /* 0x012000000c3879f1 */ /* 0x000fe6000c0410ff */
[----:B------:R-:W-:Y:S02]  /*1770*/  WARPGROUP.DEPBAR.LE gsb0, 0x0 ;  /* 0x00008000000079c5 */ /* 0x000fe40000010000 */
        /* <DEDUP_REMOVED lines=8> */
[----:B------:R-:W-:Y:S05]  /*1800*/  @!P1 BRA `(.L_x_19) ;  /* 0x0000000400289947 */ /* 0x000fea0003800000 */
[----:B------:R-:W-:Y:S02]  /*1810*/  UIADD3 UR6, UR39, 0x1, URZ ;  /* 0x0000000127067890 */ /* 0x000fe4000fffe03f */
[----:B------:R-:W-:Y:S02]  /*1820*/  IMAD.U32 R3, RZ, RZ, UR39 ;  /* 0x00000027ff037e24 */ /* 0x000fe4000f8e00ff */
[----:B------:R-:W-:-:S04]  /*1830*/  UISETP.NE.AND UP0, UPT, UR6, 0x19, UPT ;  /* 0x000000190600788c */ /* 0x000fc8000bf05270 */
[----:B------:R-:W-:Y:S02]  /*1840*/  USEL UR7, URZ, 0x1, UP0 ;  /* 0x000000013f077887 */ /* 0x000fe40008000000 */
[----:B------:R-:W-:Y:S02]  /*1850*/  USEL UR6, UR6, URZ, UP0 ;  /* 0x0000003f06067287 */ /* 0x000fe40008000000 */
[----:B------:R-:W-:-:S06]  /*1860*/  ULOP3.LUT UR7, UR38, UR7, URZ, 0x3c, !UPT ;  /* 0x0000000726077292 */ /* 0x000fcc000f8e3c3f */
[----:B------:R-:W-:-:S07]  /*1870*/  IMAD.U32 R7, RZ, RZ, UR7 ;  /* 0x00000007ff077e24 */ /* 0x000fce000f8e00ff */
.L_x_26:
[----:B------:R-:W-:Y:S05]  /*1880*/  @!P0 BRA `(.L_x_20) ;  /* 0x0000000000048947 */ /* 0x000fea0003800000 */
[----:B------:R-:W-:Y:S01]  /*1890*/  BPT.TRAP 0x1 ;  /* 0x000000040000795c */ /* 0x000fe20000300000 */
.L_x_20:
[----:B------:R-:W3:Y:S01]  /*18a0*/  S2UR UR8, SR_CgaCtaId ;  /* 0x00000000000879c3 */ /* 0x000ee20000008800 */
[----:B------:R-:W-:Y:S01]  /*18b0*/  UMOV UR7, 0x400 ;  /* 0x0000040000077882 */ /* 0x000fe20000000000 */
[----:B01----:R-:W-:Y:S01]  /*18c0*/  IMAD.U32 R5, RZ, RZ, UR6 ;  /* 0x00000006ff057e24 */ /* 0x003fe2000f8e00ff */
[----:B------:R-:W-:Y:S01]  /*18d0*/  SHF.L.U32 R4, R7, 0x1f, RZ ;  /* 0x0000001f07047819 */ /* 0x000fe200000006ff */
[----:B---3--:R-:W-:-:S06]  /*18e0*/  ULEA UR7, UR8, UR7, 0x18 ;  /* 0x0000000708077291 */ /* 0x008fcc000f8ec03f */
[----:B------:R-:W-:-:S04]  /*18f0*/  IMAD.U32 R6, RZ, RZ, UR7 ;  /* 0x00000007ff067e24 */ /* 0x000fc8000f8e00ff */
[----:B------:R-:W-:-:S04]  /*1900*/  IMAD R5, R5, 0x8, R6 ;  /* 0x0000000805057824 */ /* 0x000fc800078e0206 */
[----:B------:R0:W1:Y:S01]  /*1910*/  SYNCS.PHASECHK.TRANS64.TRYWAIT P1, [R5+URZ], R4 ;  /* 0x00000004050075a7 */ /* 0x000062000802017f */
[----:B------:R-:W-:Y:S05]  /*1920*/  @!P0 BRA `(.L_x_21) ;  /* 0x0000000000048947 */ /* 0x000fea0003800000 */
[----:B------:R-:W-:Y:S01]  /*1930*/  BPT.TRAP 0x1 ;  /* 0x000000040000795c */ /* 0x000fe20000300000 */
.L_x_21:
[----:B-1----:R-:W-:Y:S05]  /*1940*/  @P1 BRA `(.L_x_22) ;  /* 0x0000000000081947 */ /* 0x002fea0003800000 */
[----:B------:R-:W1:Y:S02]  /*1950*/  SYNCS.PHASECHK.TRANS64.TRYWAIT P1, [R5+URZ], R4 ;  /* 0x00000004050075a7 */ /* 0x000e64000802017f */
[----:B-1----:R-:W-:Y:S05]  /*1960*/  @!P1 BRA `(.L_x_23) ;  /* 0x0000007000d89947 */ /* 0x002fea0003800000 */
.L_x_22:
[----:B------:R-:W-:Y:S01]  /*1970*/  ULEA UR8, UR6, UR4, 0x8 ;  /* 0x0000000406087291 */ /* 0x000fe2000f8e403f */
[----:B------:R-:W-:Y:S01]  /*1980*/  WARPGROUP.ARRIVE ;  /* 0x00000000000079c5 */ /* 0x000fe20000000000 */
[----:B------:R-:W-:Y:S01]  /*1990*/  UIMAD UR7, UR6, 0x140, UR5 ;  /* 0x00000140060778a4 */ /* 0x000fe2000f8e0205 */
[----:B------:R-:W-:Y:S01]  /*19a0*/  UMOV UR9, 0xc0000010 ;  /* 0xc000001000097882 */ /* 0x000fe20000000000 */
[----:B------:R-:W-:Y:S02]  /*19b0*/  UMOV UR11, 0xc0000010 ;  /* 0xc0000010000b7882 */ /* 0x000fe40000000000 */
[----:B------:R-:W-:Y:S02]  /*19c0*/  UIADD3 UR12, UR7, 0x40, URZ ;  /* 0x00000040070c7890 */ /* 0x000fe4000fffe03f */
[----:B------:R-:W-:Y:S02]  /*19d0*/  UIADD3 UR13, UR7, 0x80, URZ ;  /* 0x00000080070d7890 */ /* 0x000fe4000fffe03f */
[----:B------:R-:W-:Y:S01]  /*19e0*/  UMOV UR10, UR7 ;  /* 0x00000007000a7c82 */ /* 0x000fe20008000000 */
[----:B------:R-:W-:Y:S01]  /*19f0*/  UIADD3 UR14, UR7, 0xc0, URZ ;  /* 0x000000c0070e7890 */ /* 0x000fe2000fffe03f */
[----:B------:R-:W-:Y:S01]  /*1a00*/  IGMMA.64x32x32.S8.S8 R88, gdesc[UR8], R88, gsb0 ;  /* 0x01200000085879f1 */ /* 0x000fe20008041058 */
[----:B------:R-:W-:Y:S01]  /*1a10*/  UMOV UR10, UR12 ;  /* 0x0000000c000a7c82 */ /* 0x000fe20008000000 */
[----:B------:R-:W-:Y:S01]  /*1a20*/  UMOV UR11, 0xc0000010 ;  /* 0xc0000010000b7882 */ /* 0x000fe20000000000 */
[----:B------:R-:W-:Y:S01]  /*1a30*/  UIADD3 UR7, UR7, 0x100, URZ ;  /* 0x0000010007077890 */ /* 0x000fe2000fffe03f */
[----:B------:R-:W-:-:S02]  /*1a40*/  WARPGROUP.DEPBAR.LE gsb0, 0x0 ;  /* 0x00008000000079c5 */ /* 0x000fc40000010000 */
[----:B------:R-:W-:-:S06]  /*1a50*/  WARPGROUP.ARRIVE ;  /* 0x00000000000079c5 */ /* 0x000fcc0000000000 */
[----:B------:R-:W-:Y:S01]  /*1a60*/  IGMMA.64x32x32.S8.S8 R72, gdesc[UR8], R72, gsb0 ;  /* 0x01200000084879f1 */ /* 0x000fe20008041048 */
[----:B------:R-:W-:Y:S01]  /*1a70*/  UMOV UR10, UR13 ;  /* 0x0000000d000a7c82 */ /* 0x000fe20008000000 */
[----:B------:R-:W-:Y:S01]  /*1a80*/  UMOV UR11, 0xc0000010 ;  /* 0xc0000010000b7882 */ /* 0x000fe20000000000 */
[----:B------:R-:W-:Y:S02]  /*1a90*/  WARPGROUP.DEPBAR.LE gsb0, 0x0 ;  /* 0x00008000000079c5 */ /* 0x000fe40000010000 */
        /* <DEDUP_REMOVED lines=11> */
[----:B------:R-:W-:Y:S03]  /*1b50*/  IGMMA.64x32x32.S8.S8 R24, gdesc[UR8], R24, gsb0 ;  /* 0x01200000081879f1 */ /* 0x000fe60008041018 */
[----:B------:R-:W-:Y:S02]  /*1b60*/  WARPGROUP.DEPBAR.LE gsb0, 0x0 ;  /* 0x00008000000079c5 */ /* 0x000fe40000010000 */
[----:B------:R-:W-:Y:S05]  /*1b70*/  @!P0 BRA `(.L_x_24) ;  /* 0x0000000000048947 */ /* 0x000fea0003800000 */
[----:B------:R-:W-:Y:S01]  /*1b80*/  BPT.TRAP 0x1 ;  /* 0x000000040000795c */ /* 0x000fe20000300000 */
.L_x_24:
[----:B01----:R-:W-:Y:S01]  /*1b90*/  IMAD R4, R3, 0x8, R6 ;  /* 0x0000000803047824 */ /* 0x003fe200078e0206 */
[----:B------:R-:W-:-:S03]  /*1ba0*/  ISETP.GT.U32.AND P1, PT, R19, 0x1, PT ;  /* 0x000000011300780c */ /* 0x000fc60003f24070 */
[----:B------:R-:W-:-:S05]  /*1bb0*/  VIADD R4, R4, 0xc8 ;  /* 0x000000c804047836 */ /* 0x000fca0000000000 */
[----:B------:R-:W-:-:S04]  /*1bc0*/  PRMT R4, RZ, 0x654, R4 ;  /* 0x00000654ff047816 */ /* 0x000fc80000000004 */
[----:B------:R0:W-:Y:S01]  /*1bd0*/  SYNCS.ARRIVE.TRANS64.RED.A1T0 RZ, [R4+URZ], RZ ;  /* 0x000000ff04ff79a7 */ /* 0x0001e2000810043f */
[----:B------:R-:W-:Y:S05]  /*1be0*/  @P1 BRA `(.L_x_25) ;  /* 0x0000000000041947 */ /* 0x000fea0003800000 */
[----:B------:R-:W-:Y:S01]  /*1bf0*/  BPT.TRAP 0x1 ;  /* 0x000000040000795c */ /* 0x000fe20000300000 */
.L_x_25:
[----:B------:R-:W-:Y:S01]  /*1c00*/  UIADD3 UR6, UR6, 0x1, URZ ;  /* 0x0000000106067890 */ /* 0x000fe2000fffe03f */
[C---:B------:R-:W-:Y:S01]  /*1c10*/  ISETP.GT.AND P2, PT, R0.reuse, 0x1, PT ;  /* 0x000000010000780c */ /* 0x040fe20003f44270 */
[----:B------:R-:W-:Y:S02]  /*1c20*/  VIADD R3, R3, 0x1 ;  /* 0x0000000103037836 */ /* 0x000fe40000000000 */
[----:B------:R-:W-:Y:S01]  /*1c30*/  UISETP.NE.AND UP0, UPT, UR6, 0x19, UPT ;  /* 0x000000190600788c */ /* 0x000fe2000bf05270 */
[----:B------:R-:W-:Y:S02]  /*1c40*/  VIADD R0, R0, 0xffffffff ;  /* 0xffffffff00007836 */ /* 0x000fe40000000000 */
[C---:B------:R-:W-:Y:S01]  /*1c50*/  ISETP.NE.AND P1, PT, R3.reuse, 0x19, PT ;  /* 0x000000190300780c */ /* 0x040fe20003f25270 */
[----:B------:R-:W-:Y:S02]  /*1c60*/  USEL UR7, URZ, 0x1, UP0 ;  /* 0x000000013f077887 */ /* 0x000fe40008000000 */
[----:B------:R-:W-:Y:S01]  /*1c70*/  USEL UR6, UR6, URZ, UP0 ;  /* 0x0000003f06067287 */ /* 0x000fe20008000000 */
[----:B------:R-:W-:-:S03]  /*1c80*/  SEL R3, R3, RZ, P1 ;  /* 0x000000ff03037207 */ /* 0x000fc60000800000 */
[----:B------:R-:W-:Y:S01]  /*1c90*/  LOP3.LUT R7, R7, UR7, RZ, 0x3c, !PT ;  /* 0x0000000707077c12 */ /* 0x000fe2000f8e3cff */
[----:B------:R-:W-:Y:S07]  /*1ca0*/  @P2 BRA `(.L_x_26) ;  /* 0xfffffff800f42947 */ /* 0x000fee000383ffff */
.L_x_19:
[----:B------:R-:W3:Y:S02]  /*1cb0*/  LDC R0, c[0x0][0x28c] ;  /* 0x0000a300ff007b82 */ /* 0x000ee40000000800 */
[----:B---3--:R-:W-:-:S13]  /*1cc0*/  ISETP.GE.AND P1, PT, R0, 0x1, PT ;  /* 0x000000010000780c */ /* 0x008fda0003f26270 */
[----:B------:R-:W-:Y:S05]  /*1cd0*/  @!P1 BRA `(.L_x_27) ;  /* 0x0000000000409947 */ /* 0x000fea0003800000 */
[----:B------:R-:W-:Y:S05]  /*1ce0*/  @!P0 BRA `(.L_x_28) ;  /* 0x0000000000048947 */ /* 0x000fea0003800000 */
[----:B------:R-:W-:Y:S01]  /*1cf0*/  BPT.TRAP 0x1 ;  /* 0x000000040000795c */ /* 0x000fe20000300000 */
.L_x_28:
[----:B------:R-:W-:Y:S01]  /*1d00*/  UISETP.LT.AND UP0, UPT, UR40, 0x1, UPT ;  /* 0x000000012800788c */ /* 0x000fe2000bf01270 */
[----:B------:R-:W-:-:S03]  /*1d10*/  ISETP.GT.U32.AND P0, PT, R19, 0x1, PT ;  /* 0x000000011300780c */ /* 0x000fc60003f04070 */
[----:B------:R-:W-:-:S04]  /*1d20*/  USEL UR6, UR40, 0x1, UP0 ;  /* 0x0000000128067887 */ /* 0x000fc80008000000 */
[----:B------:R-:W-:-:S04]  /*1d30*/  UIADD3 UR6, UR39, UR40, -UR6 ;  /* 0x0000002827067290 */ /* 0x000fc8000fffe806 */
[----:B------:R-:W-:-:S04]  /*1d40*/  UIMAD.WIDE.U32 UR4, UR6, 0x51eb851f, URZ ;  /* 0x51eb851f060478a5 */ /* 0x000fc8000f8e003f */
[----:B------:R-:W-:-:S04]  /*1d50*/  USHF.R.U32.HI UR4, URZ, 0x3, UR5 ;  /* 0x000000033f047899 */ /* 0x000fc80008011605 */
[----:B------:R-:W-:-:S06]  /*1d60*/  UIMAD UR6, UR4, -0x19, UR6 ;  /* 0xffffffe7040678a4 */ /* 0x000fcc000f8e0206 */
[----:B------:R-:W-:-:S04]  /*1d70*/  IMAD.U32 R3, RZ, RZ, UR6 ;  /* 0x00000006ff037e24 */ /* 0x000fc8000f8e00ff */
[----:B------:R-:W-:-:S04]  /*1d80*/  IMAD R0, R3, 0x8, R6 ;  /* 0x0000000803007824 */ /* 0x000fc800078e0206 */
[----:B------:R-:W-:-:S05]  /*1d90*/  VIADD R0, R0, 0xc8 ;  /* 0x000000c800007836 */ /* 0x000fca0000000000 */
[----:B------:R-:W-:-:S04]  /*1da0*/  PRMT R0, RZ, 0x654, R0 ;  /* 0x00000654ff007816 */ /* 0x000fc80000000000 */
[----:B------:R3:W-:Y:S01]  /*1db0*/  SYNCS.ARRIVE.TRANS64.RED.A1T0 RZ, [R0+URZ], RZ ;  /* 0x000000ff00ff79a7 */ /* 0x0007e2000810043f */
[----:B------:R-:W-:Y:S05]  /*1dc0*/  @P0 BRA `(.L_x_27) ;  /* 0x0000000000040947 */ /* 0x000fea0003800000 */
[----:B------:R-:W-:Y:S01]  /*1dd0*/  BPT.TRAP 0x1 ;  /* 0x000000040000795c */ /* 0x000fe20000300000 */
.L_x_27:
[----:B------:R-:W4:Y:S01]  /*1de0*/  LDC R8, c[0x0][0x288] ;  /* 0x0000a200ff087b82 */ /* 0x000f220000000800 */
[----:B01----:R-:W-:Y:S01]  /*1df0*/  LOP3.LUT R4, R18, 0x60, RZ, 0xc0, !PT ;  /* 0x0000006012047812 */ /* 0x003fe200078ec0ff */
[----:B------:R-:W-:Y:S01]  /*1e00*/  IMAD R7, R107, 0xa0, RZ ;  /* 0x000000a06b077824 */ /* 0x000fe200078e02ff */
[----:B---3--:R-:W-:Y:S01]  /*1e10*/  SHF.R.U32.HI R0, RZ, 0x2, R18 ;  /* 0x00000002ff007819 */ /* 0x008fe20000011612 */
[----:B------:R-:W-:Y:S01]  /*1e20*/  UIADD3 UR39, UR40, UR39, URZ ;  /* 0x0000002728277290 */ /* 0x000fe2000fffe03f */
[----:B------:R-:W-:Y:S01]  /*1e30*/  SHF.R.U32.HI R6, RZ, 0x1, R4 ;  /* 0x00000001ff067819 */ /* 0x000fe20000011604 */
[----:B------:R-:W-:Y:S01]  /*1e40*/  IMAD.SHL.U32 R11, R106, 0x80, RZ ;  /* 0x000000806a0b7824 */ /* 0x000fe200078e00ff */
[----:B------:R-:W-:Y:S01]  /*1e50*/  LOP3.LUT R4, R18, 0x3, RZ, 0xc0, !PT ;  /* 0x0000000312047812 */ /* 0x000fe200078ec0ff */
[----:B------:R-:W-:Y:S01]  /*1e60*/  UISETP.GT.U32.AND UP0, UPT, UR39, 0x18, UPT ;  /* 0x000000182700788c */ /* 0x000fe2000bf04070 */
[----:B------:R-:W-:Y:S01]  /*1e70*/  SHF.R.U32.HI R5, RZ, 0x7, R18 ;  /* 0x00000007ff057819 */ /* 0x000fe20000011612 */
[----:B------:R-:W-:Y:S01]  /*1e80*/  ULDC UR7, c[0x0][0x284] ;  /* 0x0000a10000077ab9 */ /* 0x000fe20000000800 */
[----:B------:R-:W-:Y:S01]  /*1e90*/  LOP3.LUT R3, R0, 0x7, RZ, 0xc0, !PT ;  /* 0x0000000700037812 */ /* 0x000fe200078ec0ff */
[----:B------:R-:W-:Y:S01]  /*1ea0*/  UISETP.LT.U32.AND UP0, UPT, UR40, 0x19, UP0 ;  /* 0x000000192800788c */ /* 0x000fe20008701070 */
[----:B------:R-:W-:Y:S01]  /*1eb0*/  LOP3.LUT R0, R5, 0x1, RZ, 0xc0, !PT ;  /* 0x0000000105007812 */ /* 0x000fe200078ec0ff */
[----:B------:R-:W-:Y:S01]  /*1ec0*/  UISETP.GE.U32.AND UP1, UPT, UR40, 0x19, UPT ;  /* 0x000000192800788c */ /* 0x000fe2000bf26070 */
[----:B------:R-:W-:Y:S01]  /*1ed0*/  IADD3 R5, RZ, -R6, -R3 ;  /* 0x80000006ff057210 */ /* 0x000fe20007ffe803 */
[----:B------:R-:W-:Y:S01]  /*1ee0*/  ULDC.64 UR8, c[0x0][0x5d0] ;  /* 0x0001740000087ab9 */ /* 0x000fe20000000a00 */
[----:B------:R-:W-:Y:S01]  /*1ef0*/  SHF.R.S32.HI R14, RZ, 0x1f, R22 ;  /* 0x0000001fff0e7819 */ /* 0x000fe20000011416 */
[C---:B------:R-:W-:Y:S01]  /*1f00*/  IMAD.SHL.U32 R10, R0.reuse, 0x40, RZ ;  /* 0x00000040000a7824 */ /* 0x040fe200078e00ff */
[----:B------:R-:W-:Y:S01]  /*1f10*/  UIMAD.WIDE.U32 UR4, UR39, 0x51eb851f, URZ ;  /* 0x51eb851f270478a5 */ /* 0x000fe2000f8e003f */
[----:B------:R-:W-:Y:S01]  /*1f20*/  IMAD R0, R0, -0x40, R5 ;  /* 0xffffffc000007824 */ /* 0x000fe200078e0205 */
[----:B------:R-:W-:Y:S01]  /*1f30*/  USEL UR6, URZ, 0x1, !UP0 ;  /* 0x000000013f067887 */ /* 0x000fe2000c000000 */
[----:B------:R-:W-:Y:S01]  /*1f40*/  IMAD R5, R14, UR8, RZ ;  /* 0x000000080e057c24 */ /* 0x000fe2000f8e02ff */
[----:B------:R-:W-:Y:S01]  /*1f50*/  LOP3.LUT R3, R10, 0x40, R3, 0xe2, !PT ;  /* 0x000000400a037812 */ /* 0x000fe200078ee203 */
[----:B----4-:R-:W-:Y:S01]  /*1f60*/  IMAD R12, R4, -0x2, R8 ;  /* 0xfffffffe040c7824 */ /* 0x010fe200078e0208 */
[----:B------:R-:W-:Y:S01]  /*1f70*/  ISETP.GE.AND P0, PT, R7, R8, PT ;  /* 0x000000080700720c */ /* 0x000fe20003f06270 */
[----:B------:R-:W-:Y:S01]  /*1f80*/  IMAD.SHL.U32 R8, R18, 0x2, RZ ;  /* 0x0000000212087824 */ /* 0x000fe200078e00ff */
[----:B------:R-:W-:Y:S01]  /*1f90*/  USHF.R.U32.HI UR4, URZ, 0x3, UR5 ;  /* 0x000000033f047899 */ /* 0x000fe20008011605 */
[----:B------:R-:W-:Y:S01]  /*1fa0*/  IMAD.WIDE R106, R106, 0x80, RZ ;  /* 0x000000806a6a7825 */ /* 0x000fe200078e02ff */
[----:B------:R-:W-:Y:S01]  /*1fb0*/  ISETP.GE.OR P0, PT, R11, UR7, P0 ;  /* 0x000000070b007c0c */ /* 0x000fe20008706670 */
[----:B------:R-:W-:Y:S01]  /*1fc0*/  ULOP3.LUT UR38, UR38, UR6, URZ, 0x3c, !UPT ;  /* 0x0000000626267292 */ /* 0x000fe2000f8e3c3f */
[----:B------:R-:W-:Y:S01]  /*1fd0*/  LOP3.LUT R8, R7, 0x6, R8, 0xf8, !PT ;  /* 0x0000000607087812 */ /* 0x000fe200078ef808 */
[----:B------:R-:W-:Y:S01]  /*1fe0*/  IMAD R13, R22, UR9, R5 ;  /* 0x00000009160d7c24 */ /* 0x000fe2000f8e0205 */
[----:B------:R-:W-:Y:S01]  /*1ff0*/  LOP3.LUT R113, R106, R3, R6, 0xfe, !PT ;  /* 0x000000036a717212 */ /* 0x000fe200078efe06 */
[----:B------:R-:W-:Y:S01]  /*2000*/  UIMAD UR39, UR4, -0x19, UR39 ;  /* 0xffffffe7042778a4 */ /* 0x000fe2000f8e0227 */
[----:B------:R-:W-:Y:S01]  /*2010*/  SHF.R.S32.HI R9, RZ, 0x1f, R8 ;  /* 0x0000001fff097819 */ /* 0x000fe20000011408 */
[----:B------:R-:W-:Y:S01]  /*2020*/  @UP1 ULOP3.LUT UR38, UR38, 0x1, UR4, 0x78, !UPT ;  /* 0x0000000126261892 */ /* 0x000fe2000f8e7804 */
[----:B------:R-:W-:Y:S01]  /*2030*/  IADD3 R3, -R11, UR7, R0 ;  /* 0x000000070b037c10 */ /* 0x000fe2000fffe100 */
[----:B------:R-:W-:-:S02]  /*2040*/  IMAD.IADD R12, R12, 0x1, -R7 ;  /* 0x000000010c0c7824 */ /* 0x000fc400078e0a07 */
[----:B------:R-:W-:-:S04]  /*2050*/  IMAD.WIDE.U32 R4, R22, UR8, R8 ;  /* 0x0000000816047c25 */ /* 0x000fc8000f8e0008 */
[----:B------:R-:W-:Y:S02]  /*2060*/  IMAD.IADD R5, R5, 0x1, R13 ;  /* 0x0000000105057824 */ /* 0x000fe400078e020d */
[----:B------:R-:W-:Y:S01]  /*2070*/  IMAD.MOV.U32 R0, RZ, RZ, -0x1 ;  /* 0xffffffffff007424 */ /* 0x000fe200078e00ff */
[----:B------:R-:W-:Y:S06]  /*2080*/  @P0 BRA `(.L_x_29) ;  /* 0x0000004000d00947 */ /* 0x000fec0003800000 */
[----:B------:R-:W0:Y:S01]  /*2090*/  LDC.64 R10, c[0x0][0x5c8] ;  /* 0x00017200ff0a7b82 */ /* 0x000e220000000a00 */
[----:B------:R-:W-:Y:S01]  /*20a0*/  ULDC.64 UR4, c[0x0][0x5c0] ;  /* 0x0001700000047ab9 */ /* 0x000fe20000000a00 */
[----:B------:R-:W-:Y:S01]  /*20b0*/  BSSY B0, `(.L_x_29) ;  /* 0x0000431000007945 */ /* 0x000fe20003800000 */
[-C--:B0-----:R-:W-:Y:S02]  /*20c0*/  IMAD R6, R107, R10.reuse, RZ ;  /* 0x0000000a6b067224 */ /* 0x081fe400078e02ff */
[----:B------:R-:W-:-:S04]  /*20d0*/  IMAD.WIDE.U32 R4, R113, R10, R4 ;  /* 0x0000000a71047225 */ /* 0x000fc800078e0004 */
[----:B------:R-:W-:Y:S01]  /*20e0*/  IMAD R7, R113, R11, R6 ;  /* 0x0000000b71077224 */ /* 0x000fe200078e0206 */
[----:B------:R-:W-:-:S03]  /*20f0*/  IADD3 R4, P0, R4, UR4, RZ ;  /* 0x0000000404047c10 */ /* 0x000fc6000ff1e0ff */
[----:B------:R-:W-:Y:S01]  /*2100*/  IMAD.IADD R7, R5, 0x1, R7 ;  /* 0x0000000105077824 */ /* 0x000fe200078e0207 */
[----:B------:R-:W-:-:S04]  /*2110*/  LEA R6, P1, R10, R4, 0x3 ;  /* 0x000000040a067211 */ /* 0x000fc800078218ff */
[----:B------:R-:W-:Y:S02]  /*2120*/  IADD3.X R5, R7, UR5, RZ, P0, !PT ;  /* 0x0000000507057c10 */ /* 0x000fe400087fe4ff */
[----:B-----5:R-:W-:Y:S02]  /*2130*/  ISETP.NE.AND P0, PT, R104, RZ, PT ;  /* 0x000000ff6800720c */ /* 0x020fe40003f05270 */
[----:B------:R-:W-:-:S11]  /*2140*/  LEA.HI.X R7, R10, R5, R11, 0x3, P1 ;  /* 0x000000050a077211 */ /* 0x000fd600008f1c0b */
[----:B------:R-:W-:Y:S05]  /*2150*/  @!P0 BRA `(.L_x_30) ;  /* 0x0000003000388947 */ /* 0x000fea0003800000 */
[----:B------:R-:W0:Y:S01]  /*2160*/  LDC.64 R108, c[0x0][0x5b0] ;  /* 0x00016c00ff6c7b82 */ /* 0x000e220000000a00 */
[----:B------:R-:W-:Y:S01]  /*2170*/  ULDC.64 UR4, c[0x0][0x5b8] ;  /* 0x00016e0000047ab9 */ /* 0x000fe20000000a00 */
[----:B------:R-:W-:Y:S01]  /*2180*/  ISETP.GE.AND P0, PT, R3, 0x1, PT ;  /* 0x000000010300780c */ /* 0x000fe20003f06270 */
[----:B------:R-:W-:Y:S01]  /*2190*/  IMAD R11, R14, UR4, RZ ;  /* 0x000000040e0b7c24 */ /* 0x000fe2000f8e02ff */
[----:B------:R-:W-:Y:S01]  /*21a0*/  BSSY B1, `(.L_x_31) ;  /* 0x000000e000017945 */ /* 0x000fe20003800000 */
[----:B------:R-:W-:Y:S01]  /*21b0*/  IMAD.WIDE.U32 R20, R22, UR4, R8 ;  /* 0x0000000416147c25 */ /* 0x000fe2000f8e0008 */
[----:B------:R-:W-:Y:S02]  /*21c0*/  ISETP.LT.OR P4, PT, R12, 0x1, !P0 ;  /* 0x000000010c00780c */ /* 0x000fe40004781670 */
[----:B------:R-:W1:Y:S01]  /*21d0*/  LDC.64 R110, c[0x0][0x5a8] ;  /* 0x00016a00ff6e7b82 */ /* 0x000e620000000a00 */
[----:B------:R-:W-:Y:S02]  /*21e0*/  IMAD R11, R22, UR5, R11 ;  /* 0x00000005160b7c24 */ /* 0x000fe4000f8e020b */
[----:B------:R-:W-:-:S02]  /*21f0*/  IMAD.MOV.U32 R14, RZ, RZ, R20 ;  /* 0x000000ffff0e7224 */ /* 0x000fc400078e0014 */
[----:B------:R-:W-:Y:S02]  /*2200*/  IMAD.IADD R15, R21, 0x1, R11 ;  /* 0x00000001150f7824 */ /* 0x000fe400078e020b */
[-C--:B0-----:R-:W-:Y:S02]  /*2210*/  IMAD R106, R107, R108.reuse, RZ ;  /* 0x0000006c6b6a7224 */ /* 0x081fe400078e02ff */
[----:B------:R-:W-:-:S04]  /*2220*/  IMAD.WIDE.U32 R8, R113, R108, R14 ;  /* 0x0000006c71087225 */ /* 0x000fc800078e000e */
[----:B------:R-:W-:Y:S01]  /*2230*/  IMAD R107, R113, R109, R106 ;  /* 0x0000006d716b7224 */ /* 0x000fe200078e026a */
[----:B-1----:R-:W-:-:S04]  /*2240*/  IADD3 R8, P1, R8, R110, RZ ;  /* 0x0000006e08087210 */ /* 0x002fc80007f3e0ff */
[----:B------:R-:W-:Y:S01]  /*2250*/  IADD3.X R9, R111, R9, R107, P1, !PT ;  /* 0x000000096f097210 */ /* 0x000fe20000ffe46b */
[----:B------:R-:W-:Y:S08]  /*2260*/  @P4 BRA `(.L_x_32) ;  /* 0x0000000000044947 */ /* 0x000ff00003800000 */
[----:B--2---:R0:W5:Y:S02]  /*2270*/  LDG.E.U8 R105, desc[UR36][R8.64] ;  /* 0x0000002408697981 */ /* 0x004164000c1e1100 */
.L_x_32:
[----:B------:R-:W-:Y:S05]  /*2280*/  BSYNC B1 ;  /* 0x0000000000017941 */ /* 0x000fea0003800000 */
.L_x_31:
[----:B-----5:R-:W-:Y:S01]  /*2290*/  LOP3.LUT R13, R105, 0xffff, RZ, 0xc0, !PT ;  /* 0x0000ffff690d7812 */ /* 0x020fe200078ec0ff */
[----:B------:R-:W-:Y:S01]  /*22a0*/  IMAD.SHL.U32 R10, R108, 0x8, RZ ;  /* 0x000000086c0a7824 */ /* 0x000fe200078e00ff */
[----:B------:R-:W-:Y:S01]  /*22b0*/  ISETP.LT.OR P1, PT, R12, 0x2, !P0 ;  /* 0x000000020c00780c */ /* 0x000fe20004721670 */
[----:B------:R-:W-:Y:S01]  /*22c0*/  BSSY B1, `(.L_x_33) ;  /* 0x000000d000017945 */ /* 0x000fe20003800000 */
[----:B------:R-:W-:Y:S02]  /*22d0*/  PRMT R13, R13, 0x8880, RZ ;  /* 0x000088800d0d7816 */ /* 0x000fe400000000ff */
[----:B------:R-:W-:-:S03]  /*22e0*/  SHF.L.U64.HI R11, R108, 0x3, R109 ;  /* 0x000000036c0b7819 */ /* 0x000fc6000001026d */
[----:B------:R-:W-:Y:S02]  /*22f0*/  IMAD R22, R13, R104, RZ ;  /* 0x000000680d167224 */ /* 0x000fe400078e02ff */
[----:B------:R-:W-:-:S04]  /*2300*/  IMAD.WIDE.U32 R10, R113, R108, R10 ;  /* 0x0000006c710a7225 */ /* 0x000fc800078e000a */
[----:B------:R-:W-:Y:S01]  /*2310*/  @!P4 IMAD R13, R88, R23, R22 ;  /* 0x00000017580dc224 */ /* 0x000fe200078e0216 */
[----:B------:R-:W-:Y:S01]  /*2320*/  IADD3 R10, P2, P3, R20, R110, R10 ;  /* 0x0000006e140a7210 */ /* 0x000fe20007b5e00a */
[----:B------:R-:W-:-:S03]  /*2330*/  IMAD.IADD R20, R107, 0x1, R11 ;  /* 0x000000016b147824 */ /* 0x000fc600078e020b */
[----:B------:R1:W-:Y:S01]  /*2340*/  @!P4 STG.E.U8 desc[UR36][R4.64], R13 ;  /* 0x0000000d0400c986 */ /* 0x0003e2000c101124 */
[----:B------:R-:W-:Y:S08]  /*2350*/  @P1 BRA `(.L_x_34) ;  /* 0x00000000000c1947 */ /* 0x000ff00003800000 */
[----:B--2---:R-:W1:Y:S02]  /*2360*/  LDG.E.U8 R105, desc[UR36][R8.64+0x1] ;  /* 0x0000012408697981 */ /* 0x004e64000c1e1100 */
[----:B-1----:R-:W-:-:S05]  /*2370*/  PRMT R13, R105, 0x8880, RZ ;  /* 0x00008880690d7816 */ /* 0x002fca00000000ff */
[----:B------:R-:W-:-:S07]  /*2380*/  IMAD R22, R13, R104, RZ ;  /* 0x000000680d167224 */ /* 0x000fce00078e02ff */
.L_x_34:
[----:B------:R-:W-:Y:S05]  /*2390*/  BSYNC B1 ;  /* 0x0000000000017941 */ /* 0x000fea0003800000 */
.L_x_33:
[----:B------:R-:W-:Y:S01]  /*23a0*/  @!P1 IMAD R89, R89, R23, R22 ;  /* 0x0000001759599224 */ /* 0x000fe200078e0216 */
[----:B------:R-:W-:Y:S01]  /*23b0*/  ISETP.GE.AND P0, PT, R3, 0x9, PT ;  /* 0x000000090300780c */ /* 0x000fe20003f06270 */
[----:B------:R-:W-:Y:S01]  /*23c0*/  BSSY B1, `(.L_x_35) ;  /* 0x000000d000017945 */ /* 0x000fe20003800000 */
[----:B------:R-:W-:Y:S02]  /*23d0*/  IADD3.X R11, R15, R111, R20, P2, P3 ;  /* 0x0000006f0f0b7210 */ /* 0x000fe400017e6414 */
[----:B------:R3:W-:Y:S01]  /*23e0*/  @!P1 STG.E.U8 desc[UR36][R4.64+0x1], R89 ;  /* 0x0000015904009986 */ /* 0x0007e2000c101124 */
[C---:B------:R-:W-:Y:S02]  /*23f0*/  ISETP.LT.OR P1, PT, R12.reuse, 0x1, !P0 ;  /* 0x000000010c00780c */ /* 0x040fe40004721670 */
[C---:B------:R-:W-:Y:S02]  /*2400*/  ISETP.GE.AND P3, PT, R12.reuse, 0x9, PT ;  /* 0x000000090c00780c */ /* 0x040fe40003f66270 */
[----:B------:R-:W-:-:S02]  /*2410*/  ISETP.GE.AND P2, PT, R12, 0xa, PT ;  /* 0x0000000a0c00780c */ /* 0x000fc40003f46270 */
[----:B------:R-:W-:Y:S02]  /*2420*/  ISETP.LT.OR P0, PT, R12, 0x2, !P0 ;  /* 0x000000020c00780c */ /* 0x000fe40004701670 */
[C---:B------:R-:W-:Y:S02]  /*2430*/  ISETP.LT.OR P5, PT, R3.reuse, 0x1, !P3 ;  /* 0x000000010300780c */ /* 0x040fe40005fa1670 */
[----:B------:R-:W-:-:S03]  /*2440*/  ISETP.LT.OR P4, PT, R3, 0x1, !P2 ;  /* 0x000000010300780c */ /* 0x000fc60005781670 */
[----:B---3--:R-:W-:Y:S10]  /*2450*/  @P1 BRA `(.L_x_36) ;  /* 0x00000000000c1947 */ /* 0x008ff40003800000 */
[----:B--2---:R-:W1:Y:S02]  /*2460*/  LDG.E.U8 R105, desc[UR36][R10.64] ;  /* 0x000000240a697981 */ /* 0x004e64000c1e1100 */
[----:B-1----:R-:W-:-:S05]  /*2470*/  PRMT R13, R105, 0x8880, RZ ;  /* 0x00008880690d7816 */ /* 0x002fca00000000ff */
[----:B------:R-:W-:-:S07]  /*2480*/  IMAD R22, R13, R104, RZ ;  /* 0x000000680d167224 */ /* 0x000fce00078e02ff */
.L_x_36:
[----:B------:R-:W-:Y:S05]  /*2490*/  BSYNC B1 ;  /* 0x0000000000017941 */ /* 0x000fea0003800000 */
.L_x_35:
[----:B-1----:R-:W-:Y:S01]  /*24a0*/  @!P1 IMAD R13, R90, R23, R22 ;  /* 0x000000175a0d9224 */ /* 0x002fe200078e0216 */
[----:B------:R-:W-:Y:S04]  /*24b0*/  BSSY B1, `(.L_x_37) ;  /* 0x0000006000017945 */ /* 0x000fe80003800000 */
[----:B------:R1:W-:Y:S01]  /*24c0*/  @!P1 STG.E.U8 desc[UR36][R6.64], R13 ;  /* 0x0000000d06009986 */ /* 0x0003e2000c101124 */
[----:B------:R-:W-:Y:S05]  /*24d0*/  @P0 BRA `(.L_x_38) ;  /* 0x00000000000c0947 */ /* 0x000fea0003800000 */
[----:B--2---:R-:W1:Y:S02]  /*24e0*/  LDG.E.U8 R105, desc[UR36][R10.64+0x1] ;  /* 0x000001240a697981 */ /* 0x004e64000c1e1100 */
[----:B-1----:R-:W-:-:S05]  /*24f0*/  PRMT R13, R105, 0x8880, RZ ;  /* 0x00008880690d7816 */ /* 0x002fca00000000ff */
[----:B------:R-:W-:-:S07]  /*2500*/  IMAD R22, R13, R104, RZ ;  /* 0x000000680d167224 */ /* 0x000fce00078e02ff */
.L_x_38:
[----:B------:R-:W-:Y:S05]  /*2510*/  BSYNC B1 ;  /* 0x0000000000017941 */ /* 0x000fea0003800000 */
.L_x_37:
[----:B------:R-:W-:Y:S01]  /*2520*/  @!P0 IMAD R91, R91, R23, R22 ;  /* 0x000000175b5b8224 */ /* 0x000fe200078e0216 */
[----:B------:R-:W-:Y:S04]  /*2530*/  BSSY B1, `(.L_x_39) ;  /* 0x0000006000017945 */ /* 0x000fe80003800000 */
[----:B------:R3:W-:Y:S01]  /*2540*/  @!P0 STG.E.U8 desc[UR36][R6.64+0x1], R91 ;  /* 0x0000015b06008986 */ /* 0x0007e2000c101124 */
[----:B------:R-:W-:Y:S05]  /*2550*/  @P5 BRA `(.L_x_40) ;  /* 0x00000000000c5947 */ /* 0x000fea0003800000 */
[----:B--2---:R-:W1:Y:S02]  /*2560*/  LDG.E.U8 R105, desc[UR36][R8.64+0x8] ;  /* 0x0000082408697981 */ /* 0x004e64000c1e1100 */
[----:B-1----:R-:W-:-:S05]  /*2570*/  PRMT R13, R105, 0x8880, RZ ;  /* 0x00008880690d7816 */ /* 0x002fca00000000ff */
[----:B------:R-:W-:-:S07]  /*2580*/  IMAD R22, R13, R104, RZ ;  /* 0x000000680d167224 */ /* 0x000fce00078e02ff */
.L_x_40:
[----:B------:R-:W-:Y:S05]  /*2590*/  BSYNC B1 ;  /* 0x0000000000017941 */ /* 0x000fea0003800000 */
.L_x_39:
[----:B-1----:R-:W-:Y:S01]  /*25a0*/  @!P5 IMAD R13, R92, R23, R22 ;  /* 0x000000175c0dd224 */ /* 0x002fe200078e0216 */
[----:B------:R-:W-:Y:S04]  /*25b0*/  BSSY B1, `(.L_x_41) ;  /* 0x0000006000017945 */ /* 0x000fe80003800000 */
[----:B------:R1:W-:Y:S01]  /*25c0*/  @!P5 STG.E.U8 desc[UR36][R4.64+0x8], R13 ;  /* 0x0000080d0400d986 */ /* 0x0003e2000c101124 */
[----:B------:R-:W-:Y:S05]  /*25d0*/  @P4 BRA `(.L_x_42) ;  /* 0x00000000000c4947 */ /* 0x000fea0003800000 */
[----:B--2---:R-:W1:Y:S02]  /*25e0*/  LDG.E.U8 R105, desc[UR36][R8.64+0x9] ;  /* 0x0000092408697981 */ /* 0x004e64000c1e1100 */
[----:B-1----:R-:W-:-:S05]  /*25f0*/  PRMT R13, R105, 0x8880, RZ ;  /* 0x00008880690d7816 */ /* 0x002fca00000000ff */
[----:B------:R-:W-:-:S07]  /*2600*/  IMAD R22, R13, R104, RZ ;  /* 0x000000680d167224 */ /* 0x000fce00078e02ff */
.L_x_42:
[----:B------:R-:W-:Y:S05]  /*2610*/  BSYNC B1 ;  /* 0x0000000000017941 */ /* 0x000fea0003800000 */
.L_x_41:
[----:B------:R-:W-:Y:S01]  /*2620*/  ISETP.LT.OR P3, PT, R3, 0x9, !P3 ;  /* 0x000000090300780c */ /* 0x000fe20005f61670 */
[----:B------:R-:W-:Y:S01]  /*2630*/  @!P4 IMAD R93, R93, R23, R22 ;  /* 0x000000175d5dc224 */ /* 0x000fe200078e0216 */
[C---:B------:R-:W-:Y:S01]  /*2640*/  ISETP.GE.AND P1, PT, R12.reuse, 0x11, PT ;  /* 0x000000110c00780c */ /* 0x040fe20003f26270 */
[----:B------:R-:W-:Y:S01]  /*2650*/  BSSY B1, `(.L_x_43) ;  /* 0x000000a000017945 */ /* 0x000fe20003800000 */
[----:B------:R-:W-:Y:S02]  /*2660*/  ISETP.GE.AND P0, PT, R12, 0x12, PT ;  /* 0x000000120c00780c */ /* 0x000fe40003f06270 */
[----:B------:R4:W-:Y:S01]  /*2670*/  @!P4 STG.E.U8 desc[UR36][R4.64+0x9], R93 ;  /* 0x0000095d0400c986 */ /* 0x0009e2000c101124 */
[C---:B------:R-:W-:Y:S02]  /*2680*/  ISETP.LT.OR P2, PT, R3.reuse, 0x9, !P2 ;  /* 0x000000090300780c */ /* 0x040fe40005741670 */
[C---:B------:R-:W-:Y:S02]  /*2690*/  ISETP.LT.OR P5, PT, R3.reuse, 0x1, !P1 ;  /* 0x000000010300780c */ /* 0x040fe40004fa1670 */
[----:B------:R-:W-:-:S02]  /*26a0*/  ISETP.LT.OR P4, PT, R3, 0x1, !P0 ;  /* 0x000000010300780c */ /* 0x000fc40004781670 */
[----:B------:R-:W-:Y:S11]  /*26b0*/  @P3 BRA `(.L_x_44) ;  /* 0x00000000000c3947 */ /* 0x000ff60003800000 */
[----:B--2---:R-:W1:Y:S02]  /*26c0*/  LDG.E.U8 R105, desc[UR36][R10.64+0x8] ;  /* 0x000008240a697981 */ /* 0x004e64000c1e1100 */
[----:B-1----:R-:W-:-:S05]  /*26d0*/  PRMT R13, R105, 0x8880, RZ ;  /* 0x00008880690d7816 */ /* 0x002fca00000000ff */
[----:B------:R-:W-:-:S07]  /*26e0*/  IMAD R22, R13, R104, RZ ;  /* 0x000000680d167224 */ /* 0x000fce00078e02ff */
.L_x_44:
[----:B------:R-:W-:Y:S05]  /*26f0*/  BSYNC B1 ;  /* 0x0000000000017941 */ /* 0x000fea0003800000 */
.L_x_43:
[----:B-1----:R-:W-:Y:S01]  /*2700*/  @!P3 IMAD R13, R94, R23, R22 ;  /* 0x000000175e0db224 */ /* 0x002fe200078e0216 */
[----:B------:R-:W-:Y:S04]  /*2710*/  BSSY B1, `(.L_x_45) ;  /* 0x0000006000017945 */ /* 0x000fe80003800000 */
[----:B------:R1:W-:Y:S01]  /*2720*/  @!P3 STG.E.U8 desc[UR36][R6.64+0x8], R13 ;  /* 0x0000080d0600b986 */ /* 0x0003e2000c101124 */
[----:B------:R-:W-:Y:S05]  /*2730*/  @P2 BRA `(.L_x_46) ;  /* 0x00000000000c2947 */ /* 0x000fea0003800000 */
[----:B--2---:R-:W1:Y:S02]  /*2740*/  LDG.E.U8 R105, desc[UR36][R10.64+0x9] ;  /* 0x000009240a697981 */ /* 0x004e64000c1e1100 */
[----:B-1----:R-:W-:-:S05]  /*2750*/  PRMT R13, R105, 0x8880, RZ ;  /* 0x00008880690d7816 */ /* 0x002fca00000000ff */
[----:B------:R-:W-:-:S07]  /*2760*/  IMAD R22, R13, R104, RZ ;  /* 0x000000680d167224 */ /* 0x000fce00078e02ff */
.L_x_46:
[----:B------:R-:W-:Y:S05]  /*2770*/  BSYNC B1 ;  /* 0x0000000000017941 */ /* 0x000fea0003800000 */
.L_x_45:
[----:B------:R-:W-:Y:S01]  /*2780*/  @!P2 IMAD R95, R95, R23, R22 ;  /* 0x000000175f5fa224 */ /* 0x000fe200078e0216 */
[----:B------:R-:W-:Y:S04]  /*2790*/  BSSY B1, `(.L_x_47) ;  /* 0x0000006000017945 */ /* 0x000fe80003800000 */
[----:B------:R0:W-:Y:S01]  /*27a0*/  @!P2 STG.E.U8 desc[UR36][R6.64+0x9], R95 ;  /* 0x0000095f0600a986 */ /* 0x0001e2000c101124 */
[----:B------:R-:W-:Y:S05]  /*27b0*/  @P5 BRA `(.L_x_48) ;  /* 0x00000000000c5947 */ /* 0x000fea0003800000 */
[----:B--2---:R-:W1:Y:S02]  /*27c0*/  LDG.E.U8 R105, desc[UR36][R8.64+0x10] ;  /* 0x0000102408697981 */ /* 0x004e64000c1e1100 */
[----:B-1----:R-:W-:-:S05]  /*27d0*/  PRMT R13, R105, 0x8880, RZ ;  /* 0x00008880690d7816 */ /* 0x002fca00000000ff */
[----:B------:R-:W-:-:S07]  /*27e0*/  IMAD R22, R13, R104, RZ ;  /* 0x000000680d167224 */ /* 0x000fce00078e02ff */
.L_x_48:
[----:B------:R-:W-:Y:S05]  /*27f0*/  BSYNC B1 ;  /* 0x0000000000017941 */ /* 0x000fea0003800000 */
.L_x_47:
[----:B-1----:R-:W-:Y:S01]  /*2800*/  @!P5 IMAD R13, R96, R23, R22 ;  /* 0x00000017600dd224 */ /* 0x002fe200078e0216 */
[----:B------:R-:W-:Y:S04]  /*2810*/  BSSY B1, `(.L_x_49) ;  /* 0x0000006000017945 */ /* 0x000fe80003800000 */
[----:B------:R1:W-:Y:S01]  /*2820*/  @!P5 STG.E.U8 desc[UR36][R4.64+0x10], R13 ;  /* 0x0000100d0400d986 */ /* 0x0003e2000c101124 */
[----:B------:R-:W-:Y:S05]  /*2830*/  @P4 BRA `(.L_x_50) ;  /* 0x00000000000c4947 */ /* 0x000fea0003800000 */
[----:B--2---:R-:W1:Y:S02]  /*2840*/  LDG.E.U8 R105, desc[UR36][R8.64+0x11] ;  /* 0x0000112408697981 */ /* 0x004e64000c1e1100 */
[----:B-1----:R-:W-:-:S05]  /*2850*/  PRMT R13, R105, 0x8880, RZ ;  /* 0x00008880690d7816 */ /* 0x002fca00000000ff */
[----:B------:R-:W-:-:S07]  /*2860*/  IMAD R22, R13, R104, RZ ;  /* 0x000000680d167224 */ /* 0x000fce00078e02ff */
.L_x_50:
[----:B------:R-:W-:Y:S05]  /*2870*/  BSYNC B1 ;  /* 0x0000000000017941 */ /* 0x000fea0003800000 */
.L_x_49:
        /* <DEDUP_REMOVED lines=13> */
.L_x_52:
[----:B------:R-:W-:Y:S05]  /*2950*/  BSYNC B1 ;  /* 0x0000000000017941 */ /* 0x000fea0003800000 */
.L_x_51:
[----:B-1----:R-:W-:Y:S01]  /*2960*/  @!P1 IMAD R13, R98, R23, R22 ;  /* 0x00000017620d9224 */ /* 0x002fe200078e0216 */
[----:B------:R-:W-:Y:S04]  /*2970*/  BSSY B1, `(.L_x_53) ;  /* 0x0000006000017945 */ /* 0x000fe80003800000 */
[----:B------:R1:W-:Y:S01]  /*2980*/  @!P1 STG.E.U8 desc[UR36][R6.64+0x10], R13 ;  /* 0x0000100d06009986 */ /* 0x0003e2000c101124 */
[----:B------:R-:W-:Y:S05]  /*2990*/  @P0 BRA `(.L_x_54) ;  /* 0x00000000000c0947 */ /* 0x000fea0003800000 */
[----:B--2---:R-:W1:Y:S02]  /*29a0*/  LDG.E.U8 R105, desc[UR36][R10.64+0x11] ;  /* 0x000011240a697981 */ /* 0x004e64000c1e1100 */
[----:B-1----:R-:W-:-:S05]  /*29b0*/  PRMT R13, R105, 0x8880, RZ ;  /* 0x00008880690d7816 */ /* 0x002fca00000000ff */
[----:B------:R-:W-:-:S07]  /*29c0*/  IMAD R22, R13, R104, RZ ;  /* 0x000000680d167224 */ /* 0x000fce00078e02ff */
.L_x_54:
[----:B------:R-:W-:Y:S05]  /*29d0*/  BSYNC B1 ;  /* 0x0000000000017941 */ /* 0x000fea0003800000 */
.L_x_53:
[----:B------:R-:W-:Y:S01]  /*29e0*/  @!P0 IMAD R99, R99, R23, R22 ;  /* 0x0000001763638224 */ /* 0x000fe200078e0216 */
[----:B------:R-:W-:Y:S04]  /*29f0*/  BSSY B1, `(.L_x_55) ;  /* 0x0000006000017945 */ /* 0x000fe80003800000 */
[----:B------:R0:W-:Y:S01]  /*2a00*/  @!P0 STG.E.U8 desc[UR36][R6.64+0x11], R99 ;  /* 0x0000116306008986 */ /* 0x0001e2000c101124 */
[----:B------:R-:W-:Y:S05]  /*2a10*/  @P5 BRA `(.L_x_56) ;  /* 0x00000000000c5947 */ /* 0x000fea0003800000 */
[----:B--2---:R-:W1:Y:S02]  /*2a20*/  LDG.E.U8 R105, desc[UR36][R8.64+0x18] ;  /* 0x0000182408697981 */ /* 0x004e64000c1e1100 */
[----:B-1----:R-:W-:-:S05]  /*2a30*/  PRMT R13, R105, 0x8880, RZ ;  /* 0x00008880690d7816 */ /* 0x002fca00000000ff */
[----:B------:R-:W-:-:S07]  /*2a40*/  IMAD R22, R13, R104, RZ ;  /* 0x000000680d167224 */ /* 0x000fce00078e02ff */
.L_x_56:
[----:B------:R-:W-:Y:S05]  /*2a50*/  BSYNC B1 ;  /* 0x0000000000017941 */ /* 0x000fea0003800000 */
.L_x_55:
[----:B-1----:R-:W-:Y:S01]  /*2a60*/  @!P5 IMAD R13, R100, R23, R22 ;  /* 0x00000017640dd224 */ /* 0x002fe200078e0216 */
[----:B------:R-:W-:Y:S04]  /*2a70*/  BSSY B1, `(.L_x_57) ;  /* 0x0000006000017945 */ /* 0x000fe80003800000 */
[----:B------:R1:W-:Y:S01]  /*2a80*/  @!P5 STG.E.U8 desc[UR36][R4.64+0x18], R13 ;  /* 0x0000180d0400d986 */ /* 0x0003e2000c101124 */
[----:B------:R-:W-:Y:S05]  /*2a90*/  @P4 BRA `(.L_x_58) ;  /* 0x00000000000c4947 */ /* 0x000fea0003800000 */
[----:B--2---:R-:W1:Y:S02]  /*2aa0*/  LDG.E.U8 R105, desc[UR36][R8.64+0x19] ;  /* 0x0000192408697981 */ /* 0x004e64000c1e1100 */
[----:B-1----:R-:W-:-:S05]  /*2ab0*/  PRMT R13, R105, 0x8880, RZ ;  /* 0x00008880690d7816 */ /* 0x002fca00000000ff */
[----:B------:R-:W-:-:S07]  /*2ac0*/  IMAD R22, R13, R104, RZ ;  /* 0x000000680d167224 */ /* 0x000fce00078e02ff */
.L_x_58:
[----:B------:R-:W-:Y:S05]  /*2ad0*/  BSYNC B1 ;  /* 0x0000000000017941 */ /* 0x000fea0003800000 */
.L_x_57:
        /* <DEDUP_REMOVED lines=13> */
.L_x_60:
[----:B------:R-:W-:Y:S05]  /*2bb0*/  BSYNC B1 ;  /* 0x0000000000017941 */ /* 0x000fea0003800000 */
.L_x_59:
[----:B-1----:R-:W-:Y:S01]  /*2bc0*/  @!P3 IMAD R13, R102, R23, R22 ;  /* 0x00000017660db224 */ /* 0x002fe200078e0216 */
[----:B------:R-:W-:Y:S04]  /*2bd0*/  BSSY B1, `(.L_x_61) ;  /* 0x0000006000017945 */ /* 0x000fe80003800000 */
[----:B------:R1:W-:Y:S01]  /*2be0*/  @!P3 STG.E.U8 desc[UR36][R6.64+0x18], R13 ;  /* 0x0000180d0600b986 */ /* 0x0003e2000c101124 */
[----:B------:R-:W-:Y:S05]  /*2bf0*/  @P2 BRA `(.L_x_62) ;  /* 0x00000000000c2947 */ /* 0x000fea0003800000 */
[----:B--2---:R-:W1:Y:S02]  /*2c00*/  LDG.E.U8 R105, desc[UR36][R10.64+0x19] ;  /* 0x000019240a697981 */ /* 0x004e64000c1e1100 */
[----:B-1----:R-:W-:-:S05]  /*2c10*/  PRMT R13, R105, 0x8880, RZ ;  /* 0x00008880690d7816 */ /* 0x002fca00000000ff */
[----:B------:R-:W-:-:S07]  /*2c20*/  IMAD R22, R13, R104, RZ ;  /* 0x000000680d167224 */ /* 0x000fce00078e02ff */
.L_x_62:
[----:B------:R-:W-:Y:S05]  /*2c30*/  BSYNC B1 ;  /* 0x0000000000017941 */ /* 0x000fea0003800000 */
.L_x_61:
[----:B------:R-:W-:Y:S01]  /*2c40*/  @!P2 IMAD R103, R103, R23, R22 ;  /* 0x000000176767a224 */ /* 0x000fe200078e0216 */
[----:B------:R-:W-:Y:S04]  /*2c50*/  BSSY B1, `(.L_x_63) ;  /* 0x0000006000017945 */ /* 0x000fe80003800000 */
[----:B------:R0:W-:Y:S01]  /*2c60*/  @!P2 STG.E.U8 desc[UR36][R6.64+0x19], R103 ;  /* 0x000019670600a986 */ /* 0x0001e2000c101124 */
[----:B------:R-:W-:Y:S05]  /*2c70*/  @P5 BRA `(.L_x_64) ;  /* 0x00000000000c5947 */ /* 0x000fea0003800000 */
[----:B--2---:R-:W1:Y:S02]  /*2c80*/  LDG.E.U8 R105, desc[UR36][R8.64+0x20] ;  /* 0x0000202408697981 */ /* 0x004e64000c1e1100 */
[----:B-1----:R-:W-:-:S05]  /*2c90*/  PRMT R13, R105, 0x8880, RZ ;  /* 0x00008880690d7816 */ /* 0x002fca00000000ff */
[----:B------:R-:W-:-:S07]  /*2ca0*/  IMAD R22, R13, R104, RZ ;  /* 0x000000680d167224 */ /* 0x000fce00078e02ff */
.L_x_64:
[----:B------:R-:W-:Y:S05]  /*2cb0*/  BSYNC B1 ;  /* 0x0000000000017941 */ /* 0x000fea0003800000 */
.L_x_63:
[----:B-1----:R-:W-:Y:S01]  /*2cc0*/  @!P5 IMAD R13, R72, R23, R22 ;  /* 0x00000017480dd224 */ /* 0x002fe200078e0216 */
[----:B------:R-:W-:Y:S04]  /*2cd0*/  BSSY B1, `(.L_x_65) ;  /* 0x0000006000017945 */ /* 0x000fe80003800000 */
[----:B------:R1:W-:Y:S01]  /*2ce0*/  @!P5 STG.E.U8 desc[UR36][R4.64+0x20], R13 ;  /* 0x0000200d0400d986 */ /* 0x0003e2000c101124 */
[----:B------:R-:W-:Y:S05]  /*2cf0*/  @P4 BRA `(.L_x_66) ;  /* 0x00000000000c4947 */ /* 0x000fea0003800000 */
[----:B--2---:R-:W1:Y:S02]  /*2d00*/  LDG.E.U8 R105, desc[UR36][R8.64+0x21] ;  /* 0x0000212408697981 */ /* 0x004e64000c1e1100 */
[----:B-1----:R-:W-:-:S05]  /*2d10*/  PRMT R13, R105, 0x8880, RZ ;  /* 0x00008880690d7816 */ /* 0x002fca00000000ff */
[----:B------:R-:W-:-:S07]  /*2d20*/  IMAD R22, R13, R104, RZ ;  /* 0x000000680d167224 */ /* 0x000fce00078e02ff */
.L_x_66:
[----:B------:R-:W-:Y:S05]  /*2d30*/  BSYNC B1 ;  /* 0x0000000000017941 */ /* 0x000fea0003800000 */
.L_x_65:
        /* <DEDUP_REMOVED lines=13> */
.L_x_68:
[----:B------:R-:W-:Y:S05]  /*2e10*/  BSYNC B1 ;  /* 0x0000000000017941 */ /* 0x000fea0003800000 */
.L_x_67:
[----:B-1----:R-:W-:Y:S01]  /*2e20*/  @!P1 IMAD R13, R74, R23, R22 ;  /* 0x000000174a0d9224 */ /* 0x002fe200078e0216 */
[----:B------:R-:W-:Y:S04]  /*2e30*/  BSSY B1, `(.L_x_69) ;  /* 0x0000006000017945 */ /* 0x000fe80003800000 */
[----:B------:R1:W-:Y:S01]  /*2e40*/  @!P1 STG.E.U8 desc[UR36][R6.64+0x20], R13 ;  /* 0x0000200d06009986 */ /* 0x0003e2000c101124 */
[----:B------:R-:W-:Y:S05]  /*2e50*/  @P0 BRA `(.L_x_70) ;  /* 0x00000000000c0947 */ /* 0x000fea0003800000 */
[----:B--2---:R-:W1:Y:S02]  /*2e60*/  LDG.E.U8 R105, desc[UR36][R10.64+0x21] ;  /* 0x000021240a697981 */ /* 0x004e64000c1e1100 */
[----:B-1----:R-:W-:-:S05]  /*2e70*/  PRMT R13, R105, 0x8880, RZ ;  /* 0x00008880690d7816 */ /* 0x002fca00000000ff */
[----:B------:R-:W-:-:S07]  /*2e80*/  IMAD R22, R13, R104, RZ ;  /* 0x000000680d167224 */ /* 0x000fce00078e02ff */
.L_x_70:
[----:B------:R-:W-:Y:S05]  /*2e90*/  BSYNC B1 ;  /* 0x0000000000017941 */ /* 0x000fea0003800000 */
.L_x_69:
[----:B------:R-:W-:Y:S01]  /*2ea0*/  @!P0 IMAD R75, R75, R23, R22 ;  /* 0x000000174b4b8224 */ /* 0x000fe200078e0216 */
[----:B------:R-:W-:Y:S04]  /*2eb0*/  BSSY B1, `(.L_x_71) ;  /* 0x0000006000017945 */ /* 0x000fe80003800000 */
[----:B------:R0:W-:Y:S01]  /*2ec0*/  @!P0 STG.E.U8 desc[UR36][R6.64+0x21], R75 ;  /* 0x0000214b06008986 */ /* 0x0001e2000c101124 */
[----:B------:R-:W-:Y:S05]  /*2ed0*/  @P5 BRA `(.L_x_72) ;  /* 0x00000000000c5947 */ /* 0x000fea0003800000 */
[----:B--2---:R-:W1:Y:S02]  /*2ee0*/  LDG.E.U8 R105, desc[UR36][R8.64+0x28] ;  /* 0x0000282408697981 */ /* 0x004e64000c1e1100 */
[----:B-1----:R-:W-:-:S05]  /*2ef0*/  PRMT R13, R105, 0x8880, RZ ;  /* 0x00008880690d7816 */ /* 0x002fca00000000ff */
[----:B------:R-:W-:-:S07]  /*2f00*/  IMAD R22, R13, R104, RZ ;  /* 0x000000680d167224 */ /* 0x000fce00078e02ff */
.L_x_72:
[----:B------:R-:W-:Y:S05]  /*2f10*/  BSYNC B1 ;  /* 0x0000000000017941 */ /* 0x000fea0003800000 */
.L_x_71:
[----:B-1----:R-:W-:Y:S01]  /*2f20*/  @!P5 IMAD R13, R76, R23, R22 ;  /* 0x000000174c0dd224 */ /* 0x002fe200078e0216 */
[----:B------:R-:W-:Y:S04]  /*2f30*/  BSSY B1, `(.L_x_73) ;  /* 0x0000006000017945 */ /* 0x000fe80003800000 */
[----:B------:R1:W-:Y:S01]  /*2f40*/  @!P5 STG.E.U8 desc[UR36][R4.64+0x28], R13 ;  /* 0x0000280d0400d986 */ /* 0x0003e2000c101124 */
[----:B------:R-:W-:Y:S05]  /*2f50*/  @P4 BRA `(.L_x_74) ;  /* 0x00000000000c4947 */ /* 0x000fea0003800000 */
[----:B--2---:R-:W1:Y:S02]  /*2f60*/  LDG.E.U8 R105, desc[UR36][R8.64+0x29] ;  /* 0x0000292408697981 */ /* 0x004e64000c1e1100 */
[----:B-1----:R-:W-:-:S05]  /*2f70*/  PRMT R13, R105, 0x8880, RZ ;  /* 0x00008880690d7816 */ /* 0x002fca00000000ff */
[----:B------:R-:W-:-:S07]  /*2f80*/  IMAD R22, R13, R104, RZ ;  /* 0x000000680d167224 */ /* 0x000fce00078e02ff */
.L_x_74:
[----:B------:R-:W-:Y:S05]  /*2f90*/  BSYNC B1 ;  /* 0x0000000000017941 */ /* 0x000fea0003800000 */
.L_x_73:
        /* <DEDUP_REMOVED lines=13> */
.L_x_76:
[----:B------:R-:W-:Y:S05]  /*3070*/  BSYNC B1 ;  /* 0x0000000000017941 */ /* 0x000fea0003800000 */
.L_x_75:
[----:B-1----:R-:W-:Y:S01]  /*3080*/  @!P3 IMAD R13, R78, R23, R22 ;  /* 0x000000174e0db224 */ /* 0x002fe200078e0216 */
[----:B------:R-:W-:Y:S04]  /*3090*/  BSSY B1, `(.L_x_77) ;  /* 0x0000006000017945 */ /* 0x000fe80003800000 */
[----:B------:R1:W-:Y:S01]  /*30a0*/  @!P3 STG.E.U8 desc[UR36][R6.64+0x28], R13 ;  /* 0x0000280d0600b986 */ /* 0x0003e2000c101124 */
[----:B------:R-:W-:Y:S05]  /*30b0*/  @P2 BRA `(.L_x_78) ;  /* 0x00000000000c2947 */ /* 0x000fea0003800000 */
[----:B--2---:R-:W1:Y:S02]  /*30c0*/  LDG.E.U8 R105, desc[UR36][R10.64+0x29] ;  /* 0x000029240a697981 */ /* 0x004e64000c1e1100 */
[----:B-1----:R-:W-:-:S05]  /*30d0*/  PRMT R13, R105, 0x8880, RZ ;  /* 0x00008880690d7816 */ /* 0x002fca00000000ff */
[----:B------:R-:W-:-:S07]  /*30e0*/  IMAD R22, R13, R104, RZ ;  /* 0x000000680d167224 */ /* 0x000fce00078e02ff */
.L_x_78:
[----:B------:R-:W-:Y:S05]  /*30f0*/  BSYNC B1 ;  /* 0x0000000000017941 */ /* 0x000fea0003800000 */
.L_x_77:
[----:B------:R-:W-:Y:S01]  /*3100*/  @!P2 IMAD R79, R79, R23, R22 ;  /* 0x000000174f4fa224 */ /* 0x000fe200078e0216 */
[----:B------:R-:W-:Y:S04]  /*3110*/  BSSY B1, `(.L_x_79) ;  /* 0x0000006000017945 */ /* 0x000fe80003800000 */
[----:B------:R0:W-:Y:S01]  /*3120*/  @!P2 STG.E.U8 desc[UR36][R6.64+0x29], R79 ;  /* 0x0000294f0600a986 */ /* 0x0001e2000c101124 */
[----:B------:R-:W-:Y:S05]  /*3130*/  @P5 BRA `(.L_x_80) ;  /* 0x00000000000c5947 */ /* 0x000fea0003800000 */
[----:B--2---:R-:W1:Y:S02]  /*3140*/  LDG.E.U8 R105, desc[UR36][R8.64+0x30] ;  /* 0x0000302408697981 */ /* 0x004e64000c1e1100 */
[----:B-1----:R-:W-:-:S05]  /*3150*/  PRMT R13, R105, 0x8880, RZ ;  /* 0x00008880690d7816 */ /* 0x002fca00000000ff */
[----:B------:R-:W-:-:S07]  /*3160*/  IMAD R22, R13, R104, RZ ;  /* 0x000000680d167224 */ /* 0x000fce00078e02ff */
.L_x_80:
[----:B------:R-:W-:Y:S05]  /*3170*/  BSYNC B1 ;  /* 0x0000000000017941 */ /* 0x000fea0003800000 */
.L_x_79:
[----:B-1----:R-:W-:Y:S01]  /*3180*/  @!P5 IMAD R13, R80, R23, R22 ;  /* 0x00000017500dd224 */ /* 0x002fe200078e0216 */
[----:B------:R-:W-:Y:S04]  /*3190*/  BSSY B1, `(.L_x_81) ;  /* 0x0000006000017945 */ /* 0x000fe80003800000 */
[----:B------:R1:W-:Y:S01]  /*31a0*/  @!P5 STG.E.U8 desc[UR36][R4.64+0x30], R13 ;  /* 0x0000300d0400d986 */ /* 0x0003e2000c101124 */
[----:B------:R-:W-:Y:S05]  /*31b0*/  @P4 BRA `(.L_x_82) ;  /* 0x00000000000c4947 */ /* 0x000fea0003800000 */
[----:B--2---:R-:W1:Y:S02]  /*31c0*/  LDG.E.U8 R105, desc[UR36][R8.64+0x31] ;  /* 0x0000312408697981 */ /* 0x004e64000c1e1100 */
[----:B-1----:R-:W-:-:S05]  /*31d0*/  PRMT R13, R105, 0x8880, RZ ;  /* 0x00008880690d7816 */ /* 0x002fca00000000ff */
[----:B------:R-:W-:-:S07]  /*31e0*/  IMAD R22, R13, R104, RZ ;  /* 0x000000680d167224 */ /* 0x000fce00078e02ff */
.L_x_82:
[----:B------:R-:W-:Y:S05]  /*31f0*/  BSYNC B1 ;  /* 0x0000000000017941 */ /* 0x000fea0003800000 */
.L_x_81:
        /* <DEDUP_REMOVED lines=13> */
.L_x_84:
[----:B------:R-:W-:Y:S05]  /*32d0*/  BSYNC B1 ;  /* 0x0000000000017941 */ /* 0x000fea0003800000 */
.L_x_83:
[----:B-1----:R-:W-:Y:S01]  /*32e0*/  @!P1 IMAD R13, R82, R23, R22 ;  /* 0x00000017520d9224 */ /* 0x002fe200078e0216 */
[----:B------:R-:W-:Y:S04]  /*32f0*/  BSSY B1, `(.L_x_85) ;  /* 0x0000006000017945 */ /* 0x000fe80003800000 */
[----:B------:R1:W-:Y:S01]  /*3300*/  @!P1 STG.E.U8 desc[UR36][R6.64+0x30], R13 ;  /* 0x0000300d06009986 */ /* 0x0003e2000c101124 */
[----:B------:R-:W-:Y:S05]  /*3310*/  @P0 BRA `(.L_x_86) ;  /* 0x00000000000c0947 */ /* 0x000fea0003800000 */
[----:B--2---:R-:W1:Y:S02]  /*3320*/  LDG.E.U8 R105, desc[UR36][R10.64+0x31] ;  /* 0x000031240a697981 */ /* 0x004e64000c1e1100 */
[----:B-1----:R-:W-:-:S05]  /*3330*/  PRMT R13, R105, 0x8880, RZ ;  /* 0x00008880690d7816 */ /* 0x002fca00000000ff */
[----:B------:R-:W-:-:S07]  /*3340*/  IMAD R22, R13, R104, RZ ;  /* 0x000000680d167224 */ /* 0x000fce00078e02ff */
.L_x_86:
[----:B------:R-:W-:Y:S05]  /*3350*/  BSYNC B1 ;  /* 0x0000000000017941 */ /* 0x000fea0003800000 */
.L_x_85:
[----:B------:R-:W-:Y:S01]  /*3360*/  @!P0 IMAD R83, R83, R23, R22 ;  /* 0x0000001753538224 */ /* 0x000fe200078e0216 */
[----:B------:R-:W-:Y:S04]  /*3370*/  BSSY B1, `(.L_x_87) ;  /* 0x0000006000017945 */ /* 0x000fe80003800000 */
[----:B------:R0:W-:Y:S01]  /*3380*/  @!P0 STG.E.U8 desc[UR36][R6.64+0x31], R83 ;  /* 0x0000315306008986 */ /* 0x0001e2000c101124 */
[----:B------:R-:W-:Y:S05]  /*3390*/  @P5 BRA `(.L_x_88) ;  /* 0x00000000000c5947 */ /* 0x000fea0003800000 */
[----:B--2---:R-:W1:Y:S02]  /*33a0*/  LDG.E.U8 R105, desc[UR36][R8.64+0x38] ;  /* 0x0000382408697981 */ /* 0x004e64000c1e1100 */
[----:B-1----:R-:W-:-:S05]  /*33b0*/  PRMT R13, R105, 0x8880, RZ ;  /* 0x00008880690d7816 */ /* 0x002fca00000000ff */
[----:B------:R-:W-:-:S07]  /*33c0*/  IMAD R22, R13, R104, RZ ;  /* 0x000000680d167224 */ /* 0x000fce00078e02ff */
.L_x_88:
[----:B------:R-:W-:Y:S05]  /*33d0*/  BSYNC B1 ;  /* 0x0000000000017941 */ /* 0x000fea0003800000 */
.L_x_87:
[----:B-1----:R-:W-:Y:S01]  /*33e0*/  @!P5 IMAD R13, R84, R23, R22 ;  /* 0x00000017540dd224 */ /* 0x002fe200078e0216 */
[----:B------:R-:W-:Y:S04]  /*33f0*/  BSSY B1, `(.L_x_89) ;  /* 0x0000006000017945 */ /* 0x000fe80003800000 */
[----:B------:R1:W-:Y:S01]  /*3400*/  @!P5 STG.E.U8 desc[UR36][R4.64+0x38], R13 ;  /* 0x0000380d0400d986 */ /* 0x0003e2000c101124 */
[----:B------:R-:W-:Y:S05]  /*3410*/  @P4 BRA `(.L_x_90) ;  /* 0x00000000000c4947 */ /* 0x000fea0003800000 */
[----:B--2---:R-:W1:Y:S02]  /*3420*/  LDG.E.U8 R105, desc[UR36][R8.64+0x39] ;  /* 0x0000392408697981 */ /* 0x004e64000c1e1100 */
[----:B-1----:R-:W-:-:S05]  /*3430*/  PRMT R13, R105, 0x8880, RZ ;  /* 0x00008880690d7816 */ /* 0x002fca00000000ff */
[----:B------:R-:W-:-:S07]  /*3440*/  IMAD R22, R13, R104, RZ ;  /* 0x000000680d167224 */ /* 0x000fce00078e02ff */
.L_x_90:
[----:B------:R-:W-:Y:S05]  /*3450*/  BSYNC B1 ;  /* 0x0000000000017941 */ /* 0x000fea0003800000 */
.L_x_89:
        /* <DEDUP_REMOVED lines=13> */
.L_x_92:
[----:B------:R-:W-:Y:S05]  /*3530*/  BSYNC B1 ;  /* 0x0000000000017941 */ /* 0x000fea0003800000 */
.L_x_91:
[----:B-1----:R-:W-:Y:S01]  /*3540*/  @!P3 IMAD R13, R86, R23, R22 ;  /* 0x00000017560db224 */ /* 0x002fe200078e0216 */
[----:B------:R-:W-:Y:S04]  /*3550*/  BSSY B1, `(.L_x_93) ;  /* 0x0000006000017945 */ /* 0x000fe80003800000 */
[----:B------:R1:W-:Y:S01]  /*3560*/  @!P3 STG.E.U8 desc[UR36][R6.64+0x38], R13 ;  /* 0x0000380d0600b986 */ /* 0x0003e2000c101124 */
[----:B------:R-:W-:Y:S05]  /*3570*/  @P2 BRA `(.L_x_94) ;  /* 0x00000000000c2947 */ /* 0x000fea0003800000 */
[----:B--2---:R-:W1:Y:S02]  /*3580*/  LDG.E.U8 R105, desc[UR36][R10.64+0x39] ;  /* 0x000039240a697981 */ /* 0x004e64000c1e1100 */
[----:B-1----:R-:W-:-:S05]  /*3590*/  PRMT R13, R105, 0x8880, RZ ;  /* 0x00008880690d7816 */ /* 0x002fca00000000ff */
[----:B------:R-:W-:-:S07]  /*35a0*/  IMAD R22, R13, R104, RZ ;  /* 0x000000680d167224 */ /* 0x000fce00078e02ff */
.L_x_94:
[----:B------:R-:W-:Y:S05]  /*35b0*/  BSYNC B1 ;  /* 0x0000000000017941 */ /* 0x000fea0003800000 */
.L_x_93:
[----:B------:R-:W-:Y:S01]  /*35c0*/  @!P2 IMAD R87, R87, R23, R22 ;  /* 0x000000175757a224 */ /* 0x000fe200078e0216 */
[----:B------:R-:W-:Y:S04]  /*35d0*/  BSSY B1, `(.L_x_95) ;  /* 0x0000006000017945 */ /* 0x000fe80003800000 */
[----:B------:R0:W-:Y:S01]  /*35e0*/  @!P2 STG.E.U8 desc[UR36][R6.64+0x39], R87 ;  /* 0x000039570600a986 */ /* 0x0001e2000c101124 */
[----:B------:R-:W-:Y:S05]  /*35f0*/  @P5 BRA `(.L_x_96) ;  /* 0x00000000000c5947 */ /* 0x000fea0003800000 */
[----:B--2---:R-:W1:Y:S02]  /*3600*/  LDG.E.U8 R105, desc[UR36][R8.64+0x40] ;  /* 0x0000402408697981 */ /* 0x004e64000c1e1100 */
[----:B-1----:R-:W-:-:S05]  /*3610*/  PRMT R13, R105, 0x8880, RZ ;  /* 0x00008880690d7816 */ /* 0x002fca00000000ff */
[----:B------:R-:W-:-:S07]  /*3620*/  IMAD R22, R13, R104, RZ ;  /* 0x000000680d167224 */ /* 0x000fce00078e02ff */
.L_x_96:
[----:B------:R-:W-:Y:S05]  /*3630*/  BSYNC B1 ;  /* 0x0000000000017941 */ /* 0x000fea0003800000 */
.L_x_95:
[----:B-1----:R-:W-:Y:S01]  /*3640*/  @!P5 IMAD R13, R56, R23, R22 ;  /* 0x00000017380dd224 */ /* 0x002fe200078e0216 */
[----:B------:R-:W-:Y:S04]  /*3650*/  BSSY B1, `(.L_x_97) ;  /* 0x0000006000017945 */ /* 0x000fe80003800000 */
[----:B------:R1:W-:Y:S01]  /*3660*/  @!P5 STG.E.U8 desc[UR36][R4.64+0x40], R13 ;  /* 0x0000400d0400d986 */ /* 0x0003e2000c101124 */
[----:B------:R-:W-:Y:S05]  /*3670*/  @P4 BRA `(.L_x_98) ;  /* 0x00000000000c4947 */ /* 0x000fea0003800000 */
[----:B--2---:R-:W1:Y:S02]  /*3680*/  LDG.E.U8 R105, desc[UR36][R8.64+0x41] ;  /* 0x0000412408697981 */ /* 0x004e64000c1e1100 */
[----:B-1----:R-:W-:-:S05]  /*3690*/  PRMT R13, R105, 0x8880, RZ ;  /* 0x00008880690d7816 */ /* 0x002fca00000000ff */
[----:B------:R-:W-:-:S07]  /*36a0*/  IMAD R22, R13, R104, RZ ;  /* 0x000000680d167224 */ /* 0x000fce00078e02ff */
.L_x_98:
[----:B------:R-:W-:Y:S05]  /*36b0*/  BSYNC B1 ;  /* 0x0000000000017941 */ /* 0x000fea0003800000 */
.L_x_97:
        /* <DEDUP_REMOVED lines=13> */
.L_x_100:
[----:B------:R-:W-:Y:S05]  /*3790*/  BSYNC B1 ;  /* 0x0000000000017941 */ /* 0x000fea0003800000 */
.L_x_99:
[----:B-1----:R-:W-:Y:S01]  /*37a0*/  @!P1 IMAD R13, R58, R23, R22 ;  /* 0x000000173a0d9224 */ /* 0x002fe200078e0216 */
[----:B------:R-:W-:Y:S04]  /*37b0*/  BSSY B1, `(.L_x_101) ;  /* 0x0000006000017945 */ /* 0x000fe80003800000 */
[----:B------:R1:W-:Y:S01]  /*37c0*/  @!P1 STG.E.U8 desc[UR36][R6.64+0x40], R13 ;  /* 0x0000400d06009986 */ /* 0x0003e2000c101124 */
[----:B------:R-:W-:Y:S05]  /*37d0*/  @P0 BRA `(.L_x_102) ;  /* 0x00000000000c0947 */ /* 0x000fea0003800000 */
[----:B--2---:R-:W1:Y:S02]  /*37e0*/  LDG.E.U8 R105, desc[UR36][R10.64+0x41] ;  /* 0x000041240a697981 */ /* 0x004e64000c1e1100 */
[----:B-1----:R-:W-:-:S05]  /*37f0*/  PRMT R13, R105, 0x8880, RZ ;  /* 0x00008880690d7816 */ /* 0x002fca00000000ff */
[----:B------:R-:W-:-:S07]  /*3800*/  IMAD R22, R13, R104, RZ ;  /* 0x000000680d167224 */ /* 0x000fce00078e02ff */
.L_x_102:
[----:B------:R-:W-:Y:S05]  /*3810*/  BSYNC B1 ;  /* 0x0000000000017941 */ /* 0x000fea0003800000 */
.L_x_101:
[----:B------:R-:W-:Y:S01]  /*3820*/  @!P0 IMAD R59, R59, R23, R22 ;  /* 0x000000173b3b8224 */ /* 0x000fe200078e0216 */
[----:B------:R-:W-:Y:S04]  /*3830*/  BSSY B1, `(.L_x_103) ;  /* 0x0000006000017945 */ /* 0x000fe80003800000 */
[----:B------:R0:W-:Y:S01]  /*3840*/  @!P0 STG.E.U8 desc[UR36][R6.64+0x41], R59 ;  /* 0x0000413b06008986 */ /* 0x0001e2000c101124 */
[----:B------:R-:W-:Y:S05]  /*3850*/  @P5 BRA `(.L_x_104) ;  /* 0x00000000000c5947 */ /* 0x000fea0003800000 */
[----:B--2---:R-:W1:Y:S02]  /*3860*/  LDG.E.U8 R105, desc[UR36][R8.64+0x48] ;  /* 0x0000482408697981 */ /* 0x004e64000c1e1100 */
[----:B-1----:R-:W-:-:S05]  /*3870*/  PRMT R13, R105, 0x8880, RZ ;  /* 0x00008880690d7816 */ /* 0x002fca00000000ff */
[----:B------:R-:W-:-:S07]  /*3880*/  IMAD R22, R13, R104, RZ ;  /* 0x000000680d167224 */ /* 0x000fce00078e02ff */
.L_x_104:
[----:B------:R-:W-:Y:S05]  /*3890*/  BSYNC B1 ;  /* 0x0000000000017941 */ /* 0x000fea0003800000 */
.L_x_103:
[----:B-1----:R-:W-:Y:S01]  /*38a0*/  @!P5 IMAD R13, R60, R23, R22 ;  /* 0x000000173c0dd224 */ /* 0x002fe200078e0216 */
[----:B------:R-:W-:Y:S04]  /*38b0*/  BSSY B1, `(.L_x_105) ;  /* 0x0000006000017945 */ /* 0x000fe80003800000 */
[----:B------:R1:W-:Y:S01]  /*38c0*/  @!P5 STG.E.U8 desc[UR36][R4.64+0x48], R13 ;  /* 0x0000480d0400d986 */ /* 0x0003e2000c101124 */
[----:B------:R-:W-:Y:S05]  /*38d0*/  @P4 BRA `(.L_x_106) ;  /* 0x00000000000c4947 */ /* 0x000fea0003800000 */
[----:B--2---:R-:W1:Y:S02]  /*38e0*/  LDG.E.U8 R105, desc[UR36][R8.64+0x49] ;  /* 0x0000492408697981 */ /* 0x004e64000c1e1100 */
[----:B-1----:R-:W-:-:S05]  /*38f0*/  PRMT R13, R105, 0x8880, RZ ;  /* 0x00008880690d7816 */ /* 0x002fca00000000ff */
[----:B------:R-:W-:-:S07]  /*3900*/  IMAD R22, R13, R104, RZ ;  /* 0x000000680d167224 */ /* 0x000fce00078e02ff */
.L_x_106:
[----:B------:R-:W-:Y:S05]  /*3910*/  BSYNC B1 ;  /* 0x0000000000017941 */ /* 0x000fea0003800000 */
.L_x_105:
        /* <DEDUP_REMOVED lines=13> */
.L_x_108:
[----:B------:R-:W-:Y:S05]  /*39f0*/  BSYNC B1 ;  /* 0x0000000000017941 */ /* 0x000fea0003800000 */
.L_x_107:
[----:B-1----:R-:W-:Y:S01]  /*3a00*/  @!P3 IMAD R13, R62, R23, R22 ;  /* 0x000000173e0db224 */ /* 0x002fe200078e0216 */
[----:B------:R-:W-:Y:S04]  /*3a10*/  BSSY B1, `(.L_x_109) ;  /* 0x0000006000017945 */ /* 0x000fe80003800000 */
[----:B------:R1:W-:Y:S01]  /*3a20*/  @!P3 STG.E.U8 desc[UR36][R6.64+0x48], R13 ;  /* 0x0000480d0600b986 */ /* 0x0003e2000c101124 */
[----:B------:R-:W-:Y:S05]  /*3a30*/  @P2 BRA `(.L_x_110) ;  /* 0x00000000000c2947 */ /* 0x000fea0003800000 */
[----:B--2---:R-:W1:Y:S02]  /*3a40*/  LDG.E.U8 R105, desc[UR36][R10.64+0x49] ;  /* 0x000049240a697981 */ /* 0x004e64000c1e1100 */
[----:B-1----:R-:W-:-:S05]  /*3a50*/  PRMT R13, R105, 0x8880, RZ ;  /* 0x00008880690d7816 */ /* 0x002fca00000000ff */
[----:B------:R-:W-:-:S07]  /*3a60*/  IMAD R22, R13, R104, RZ ;  /* 0x000000680d167224 */ /* 0x000fce00078e02ff */
.L_x_110:
[----:B------:R-:W-:Y:S05]  /*3a70*/  BSYNC B1 ;  /* 0x0000000000017941 */ /* 0x000fea0003800000 */
.L_x_109:
[----:B------:R-:W-:Y:S01]  /*3a80*/  @!P2 IMAD R63, R63, R23, R22 ;  /* 0x000000173f3fa224 */ /* 0x000fe200078e0216 */
[----:B------:R-:W-:Y:S04]  /*3a90*/  BSSY B1, `(.L_x_111) ;  /* 0x0000006000017945 */ /* 0x000fe80003800000 */
[----:B------:R0:W-:Y:S01]  /*3aa0*/  @!P2 STG.E.U8 desc[UR36][R6.64+0x49], R63 ;  /* 0x0000493f0600a986 */ /* 0x0001e2000c101124 */
[----:B------:R-:W-:Y:S05]  /*3ab0*/  @P5 BRA `(.L_x_112) ;  /* 0x00000000000c5947 */ /* 0x000fea0003800000 */
[----:B--2---:R-:W1:Y:S02]  /*3ac0*/  LDG.E.U8 R105, desc[UR36][R8.64+0x50] ;  /* 0x0000502408697981 */ /* 0x004e64000c1e1100 */
[----:B-1----:R-:W-:-:S05]  /*3ad0*/  PRMT R13, R105, 0x8880, RZ ;  /* 0x00008880690d7816 */ /* 0x002fca00000000ff */
[----:B------:R-:W-:-:S07]  /*3ae0*/  IMAD R22, R13, R104, RZ ;  /* 0x000000680d167224 */ /* 0x000fce00078e02ff */
.L_x_112:
[----:B------:R-:W-:Y:S05]  /*3af0*/  BSYNC B1 ;  /* 0x0000000000017941 */ /* 0x000fea0003800000 */
.L_x_111:
[----:B-1----:R-:W-:Y:S01]  /*3b00*/  @!P5 IMAD R13, R64, R23, R22 ;  /* 0x00000017400dd224 */ /* 0x002fe200078e0216 */
[----:B------:R-:W-:Y:S04]  /*3b10*/  BSSY B1, `(.L_x_113) ;  /* 0x0000006000017945 */ /* 0x000fe80003800000 */
[----:B------:R1:W-:Y:S01]  /*3b20*/  @!P5 STG.E.U8 desc[UR36][R4.64+0x50], R13 ;  /* 0x0000500d0400d986 */ /* 0x0003e2000c101124 */
[----:B------:R-:W-:Y:S05]  /*3b30*/  @P4 BRA `(.L_x_114) ;  /* 0x00000000000c4947 */ /* 0x000fea0003800000 */
[----:B--2---:R-:W1:Y:S02]  /*3b40*/  LDG.E.U8 R105, desc[UR36][R8.64+0x51] ;  /* 0x0000512408697981 */ /* 0x004e64000c1e1100 */
[----:B-1----:R-:W-:-:S05]  /*3b50*/  PRMT R13, R105, 0x8880, RZ ;  /* 0x00008880690d7816 */ /* 0x002fca00000000ff */
[----:B------:R-:W-:-:S07]  /*3b60*/  IMAD R22, R13, R104, RZ ;  /* 0x000000680d167224 */ /* 0x000fce00078e02ff */
.L_x_114:
[----:B------:R-:W-:Y:S05]  /*3b70*/  BSYNC B1 ;  /* 0x0000000000017941 */ /* 0x000fea0003800000 */
.L_x_113:
        /* <DEDUP_REMOVED lines=13> */
.L_x_116:
[----:B------:R-:W-:Y:S05]  /*3c50*/  BSYNC B1 ;  /* 0x0000000000017941 */ /* 0x000fea0003800000 */
.L_x_115:
[----:B-1----:R-:W-:Y:S01]  /*3c60*/  @!P1 IMAD R13, R66, R23, R22 ;  /* 0x00000017420d9224 */ /* 0x002fe200078e0216 */
[----:B------:R-:W-:Y:S04]  /*3c70*/  BSSY B1, `(.L_x_117) ;  /* 0x0000006000017945 */ /* 0x000fe80003800000 */
[----:B------:R1:W-:Y:S01]  /*3c80*/  @!P1 STG.E.U8 desc[UR36][R6.64+0x50], R13 ;  /* 0x0000500d06009986 */ /* 0x0003e2000c101124 */
[----:B------:R-:W-:Y:S05]  /*3c90*/  @P0 BRA `(.L_x_118) ;  /* 0x00000000000c0947 */ /* 0x000fea0003800000 */
[----:B--2---:R-:W1:Y:S02]  /*3ca0*/  LDG.E.U8 R105, desc[UR36][R10.64+0x51] ;  /* 0x000051240a697981 */ /* 0x004e64000c1e1100 */
[----:B-1----:R-:W-:-:S05]  /*3cb0*/  PRMT R13, R105, 0x8880, RZ ;  /* 0x00008880690d7816 */ /* 0x002fca00000000ff */
[----:B------:R-:W-:-:S07]  /*3cc0*/  IMAD R22, R13, R104, RZ ;  /* 0x000000680d167224 */ /* 0x000fce00078e02ff */
.L_x_118:
[----:B------:R-:W-:Y:S05]  /*3cd0*/  BSYNC B1 ;  /* 0x0000000000017941 */ /* 0x000fea0003800000 */
.L_x_117:
[----:B------:R-:W-:Y:S01]  /*3ce0*/  @!P0 IMAD R67, R67, R23, R22 ;  /* 0x0000001743438224 */ /* 0x000fe200078e0216 */
[----:B------:R-:W-:Y:S04]  /*3cf0*/  BSSY B1, `(.L_x_119) ;  /* 0x0000006000017945 */ /* 0x000fe80003800000 */
[----:B------:R0:W-:Y:S01]  /*3d00*/  @!P0 STG.E.U8 desc[UR36][R6.64+0x51], R67 ;  /* 0x0000514306008986 */ /* 0x0001e2000c101124 */
[----:B------:R-:W-:Y:S05]  /*3d10*/  @P5 BRA `(.L_x_120) ;  /* 0x00000000000c5947 */ /* 0x000fea0003800000 */
[----:B--2---:R-:W1:Y:S02]  /*3d20*/  LDG.E.U8 R105, desc[UR36][R8.64+0x58] ;  /* 0x0000582408697981 */ /* 0x004e64000c1e1100 */
[----:B-1----:R-:W-:-:S05]  /*3d30*/  PRMT R13, R105, 0x8880, RZ ;  /* 0x00008880690d7816 */ /* 0x002fca00000000ff */
[----:B------:R-:W-:-:S07]  /*3d40*/  IMAD R22, R13, R104, RZ ;  /* 0x000000680d167224 */ /* 0x000fce00078e02ff */
.L_x_120:
[----:B------:R-:W-:Y:S05]  /*3d50*/  BSYNC B1 ;  /* 0x0000000000017941 */ /* 0x000fea0003800000 */
.L_x_119:
[----:B-1----:R-:W-:Y:S01]  /*3d60*/  @!P5 IMAD R13, R68, R23, R22 ;  /* 0x00000017440dd224 */ /* 0x002fe200078e0216 */
[----:B------:R-:W-:Y:S04]  /*3d70*/  BSSY B1, `(.L_x_121) ;  /* 0x0000006000017945 */ /* 0x000fe80003800000 */
[----:B------:R1:W-:Y:S01]  /*3d80*/  @!P5 STG.E.U8 desc[UR36][R4.64+0x58], R13 ;  /* 0x0000580d0400d986 */ /* 0x0003e2000c101124 */
[----:B------:R-:W-:Y:S05]  /*3d90*/  @P4 BRA `(.L_x_122) ;  /* 0x00000000000c4947 */ /* 0x000fea0003800000 */
[----:B--2---:R-:W1:Y:S02]  /*3da0*/  LDG.E.U8 R105, desc[UR36][R8.64+0x59] ;  /* 0x0000592408697981 */ /* 0x004e64000c1e1100 */
[----:B-1----:R-:W-:-:S05]  /*3db0*/  PRMT R13, R105, 0x8880, RZ ;  /* 0x00008880690d7816 */ /* 0x002fca00000000ff */
[----:B------:R-:W-:-:S07]  /*3dc0*/  IMAD R22, R13, R104, RZ ;  /* 0x000000680d167224 */ /* 0x000fce00078e02ff */
.L_x_122:
[----:B------:R-:W-:Y:S05]  /*3dd0*/  BSYNC B1 ;  /* 0x0000000000017941 */ /* 0x000fea0003800000 */
.L_x_121:
        /* <DEDUP_REMOVED lines=13> */
.L_x_124:
[----:B------:R-:W-:Y:S05]  /*3eb0*/  BSYNC B1 ;  /* 0x0000000000017941 */ /* 0x000fea0003800000 */
.L_x_123:
[----:B-1----:R-:W-:Y:S01]  /*3ec0*/  @!P3 IMAD R13, R70, R23, R22 ;  /* 0x00000017460db224 */ /* 0x002fe200078e0216 */
[----:B------:R-:W-:Y:S04]  /*3ed0*/  BSSY B1, `(.L_x_125) ;  /* 0x0000006000017945 */ /* 0x000fe80003800000 */
[----:B------:R1:W-:Y:S01]  /*3ee0*/  @!P3 STG.E.U8 desc[UR36][R6.64+0x58], R13 ;  /* 0x0000580d0600b986 */ /* 0x0003e2000c101124 */
[----:B------:R-:W-:Y:S05]  /*3ef0*/  @P2 BRA `(.L_x_126) ;  /* 0x00000000000c2947 */ /* 0x000fea0003800000 */
[----:B--2---:R-:W1:Y:S02]  /*3f00*/  LDG.E.U8 R105, desc[UR36][R10.64+0x59] ;  /* 0x000059240a697981 */ /* 0x004e64000c1e1100 */
[----:B-1----:R-:W-:-:S05]  /*3f10*/  PRMT R13, R105, 0x8880, RZ ;  /* 0x00008880690d7816 */ /* 0x002fca00000000ff */
[----:B------:R-:W-:-:S07]  /*3f20*/  IMAD R22, R13, R104, RZ ;  /* 0x000000680d167224 */ /* 0x000fce00078e02ff */
.L_x_126:
[----:B------:R-:W-:Y:S05]  /*3f30*/  BSYNC B1 ;  /* 0x0000000000017941 */ /* 0x000fea0003800000 */
.L_x_125:
[----:B------:R-:W-:Y:S01]  /*3f40*/  @!P2 IMAD R71, R71, R23, R22 ;  /* 0x000000174747a224 */ /* 0x000fe200078e0216 */
[----:B------:R-:W-:Y:S04]  /*3f50*/  BSSY B1, `(.L_x_127) ;  /* 0x0000006000017945 */ /* 0x000fe80003800000 */
[----:B------:R0:W-:Y:S01]  /*3f60*/  @!P2 STG.E.U8 desc[UR36][R6.64+0x59], R71 ;  /* 0x000059470600a986 */ /* 0x0001e2000c101124 */
[----:B------:R-:W-:Y:S05]  /*3f70*/  @P5 BRA `(.L_x_128) ;  /* 0x00000000000c5947 */ /* 0x000fea0003800000 */
[----:B--2---:R-:W1:Y:S02]  /*3f80*/  LDG.E.U8 R105, desc[UR36][R8.64+0x60] ;  /* 0x0000602408697981 */ /* 0x004e64000c1e1100 */
[----:B-1----:R-:W-:-:S05]  /*3f90*/  PRMT R13, R105, 0x8880, RZ ;  /* 0x00008880690d7816 */ /* 0x002fca00000000ff */
[----:B------:R-:W-:-:S07]  /*3fa0*/  IMAD R22, R13, R104, RZ ;  /* 0x000000680d167224 */ /* 0x000fce00078e02ff */
.L_x_128:
[----:B------:R-:W-:Y:S05]  /*3fb0*/  BSYNC B1 ;  /* 0x0000000000017941 */ /* 0x000fea0003800000 */
.L_x_127:
[----:B-1----:R-:W-:Y:S01]  /*3fc0*/  @!P5 IMAD R13, R40, R23, R22 ;  /* 0x00000017280dd224 */ /* 0x002fe200078e0216 */
[----:B------:R-:W-:Y:S04]  /*3fd0*/  BSSY B1, `(.L_x_129) ;  /* 0x0000006000017945 */ /* 0x000fe80003800000 */
[----:B------:R1:W-:Y:S01]  /*3fe0*/  @!P5 STG.E.U8 desc[UR36][R4.64+0x60], R13 ;  /* 0x0000600d0400d986 */ /* 0x0003e2000c101124 */
[----:B------:R-:W-:Y:S05]  /*3ff0*/  @P4 BRA `(.L_x_130) ;  /* 0x00000000000c4947 */ /* 0x000fea0003800000 */
[----:B--2---:R-:W1:Y:S02]  /*4000*/  LDG.E.U8 R105, desc[UR36][R8.64+0x61] ;  /* 0x0000612408697981 */ /* 0x004e64000c1e1100 */
[----:B-1----:R-:W-:-:S05]  /*4010*/  PRMT R13, R105, 0x8880, RZ ;  /* 0x00008880690d7816 */ /* 0x002fca00000000ff */
[----:B------:R-:W-:-:S07]  /*4020*/  IMAD R22, R13, R104, RZ ;  /* 0x000000680d167224 */ /* 0x000fce00078e02ff */
.L_x_130:
[----:B------:R-:W-:Y:S05]  /*4030*/  BSYNC B1 ;  /* 0x0000000000017941 */ /* 0x000fea0003800000 */
.L_x_129:
        /* <DEDUP_REMOVED lines=13> */
.L_x_132:
[----:B------:R-:W-:Y:S05]  /*4110*/  BSYNC B1 ;  /* 0x0000000000017941 */ /* 0x000fea0003800000 */
.L_x_131:
[----:B-1----:R-:W-:Y:S01]  /*4120*/  @!P1 IMAD R13, R42, R23, R22 ;  /* 0x000000172a0d9224 */ /* 0x002fe200078e0216 */
[----:B------:R-:W-:Y:S04]  /*4130*/  BSSY B1, `(.L_x_133) ;  /* 0x0000006000017945 */ /* 0x000fe80003800000 */
[----:B------:R1:W-:Y:S01]  /*4140*/  @!P1 STG.E.U8 desc[UR36][R6.64+0x60], R13 ;  /* 0x0000600d06009986 */ /* 0x0003e2000c101124 */
[----:B------:R-:W-:Y:S05]  /*4150*/  @P0 BRA `(.L_x_134) ;  /* 0x00000000000c0947 */ /* 0x000fea0003800000 */
[----:B--2---:R-:W1:Y:S02]  /*4160*/  LDG.E.U8 R105, desc[UR36][R10.64+0x61] ;  /* 0x000061240a697981 */ /* 0x004e64000c1e1100 */
[----:B-1----:R-:W-:-:S05]  /*4170*/  PRMT R13, R105, 0x8880, RZ ;  /* 0x00008880690d7816 */ /* 0x002fca00000000ff */
[----:B------:R-:W-:-:S07]  /*4180*/  IMAD R22, R13, R104, RZ ;  /* 0x000000680d167224 */ /* 0x000fce00078e02ff */
.L_x_134:
[----:B------:R-:W-:Y:S05]  /*4190*/  BSYNC B1 ;  /* 0x0000000000017941 */ /* 0x000fea0003800000 */
.L_x_133:
[----:B------:R-:W-:Y:S01]  /*41a0*/  @!P0 IMAD R43, R43, R23, R22 ;  /* 0x000000172b2b8224 */ /* 0x000fe200078e0216 */
[----:B------:R-:W-:Y:S04]  /*41b0*/  BSSY B1, `(.L_x_135) ;  /* 0x0000006000017945 */ /* 0x000fe80003800000 */
[----:B------:R0:W-:Y:S01]  /*41c0*/  @!P0 STG.E.U8 desc[UR36][R6.64+0x61], R43 ;  /* 0x0000612b06008986 */ /* 0x0001e2000c101124 */
[----:B------:R-:W-:Y:S05]  /*41d0*/  @P5 BRA `(.L_x_136) ;  /* 0x00000000000c5947 */ /* 0x000fea0003800000 */
[----:B--2---:R-:W1:Y:S02]  /*41e0*/  LDG.E.U8 R105, desc[UR36][R8.64+0x68] ;  /* 0x0000682408697981 */ /* 0x004e64000c1e1100 */
[----:B-1----:R-:W-:-:S05]  /*41f0*/  PRMT R13, R105, 0x8880, RZ ;  /* 0x00008880690d7816 */ /* 0x002fca00000000ff */
[----:B------:R-:W-:-:S07]  /*4200*/  IMAD R22, R13, R104, RZ ;  /* 0x000000680d167224 */ /* 0x000fce00078e02ff */
.L_x_136:
[----:B------:R-:W-:Y:S05]  /*4210*/  BSYNC B1 ;  /* 0x0000000000017941 */ /* 0x000fea0003800000 */
.L_x_135:
[----:B-1----:R-:W-:Y:S01]  /*4220*/  @!P5 IMAD R13, R44, R23, R22 ;  /* 0x000000172c0dd224 */ /* 0x002fe200078e0216 */
[----:B------:R-:W-:Y:S04]  /*4230*/  BSSY B1, `(.L_x_137) ;  /* 0x0000006000017945 */ /* 0x000fe80003800000 */
[----:B------:R1:W-:Y:S01]  /*4240*/  @!P5 STG.E.U8 desc[UR36][R4.64+0x68], R13 ;  /* 0x0000680d0400d986 */ /* 0x0003e2000c101124 */
[----:B------:R-:W-:Y:S05]  /*4250*/  @P4 BRA `(.L_x_138) ;  /* 0x00000000000c4947 */ /* 0x000fea0003800000 */
[----:B--2---:R-:W1:Y:S02]  /*4260*/  LDG.E.U8 R105, desc[UR36][R8.64+0x69] ;  /* 0x0000692408697981 */ /* 0x004e64000c1e1100 */
[----:B-1----:R-:W-:-:S05]  /*4270*/  PRMT R13, R105, 0x8880, RZ ;  /* 0x00008880690d7816 */ /* 0x002fca00000000ff */
[----:B------:R-:W-:-:S07]  /*4280*/  IMAD R22, R13, R104, RZ ;  /* 0x000000680d167224 */ /* 0x000fce00078e02ff */
.L_x_138:
[----:B------:R-:W-:Y:S05]  /*4290*/  BSYNC B1 ;  /* 0x0000000000017941 */ /* 0x000fea0003800000 */
.L_x_137:
        /* <DEDUP_REMOVED lines=13> */
.L_x_140:
[----:B------:R-:W-:Y:S05]  /*4370*/  BSYNC B1 ;  /* 0x0000000000017941 */ /* 0x000fea0003800000 */
.L_x_139:
[----:B-1----:R-:W-:Y:S01]  /*4380*/  @!P3 IMAD R13, R46, R23, R22 ;  /* 0x000000172e0db224 */ /* 0x002fe200078e0216 */
[----:B------:R-:W-:Y:S04]  /*4390*/  BSSY B1, `(.L_x_141) ;  /* 0x0000006000017945 */ /* 0x000fe80003800000 */
[----:B------:R1:W-:Y:S01]  /*43a0*/  @!P3 STG.E.U8 desc[UR36][R6.64+0x68], R13 ;  /* 0x0000680d0600b986 */ /* 0x0003e2000c101124 */
[----:B------:R-:W-:Y:S05]  /*43b0*/  @P2 BRA `(.L_x_142) ;  /* 0x00000000000c2947 */ /* 0x000fea0003800000 */
[----:B--2---:R-:W1:Y:S02]  /*43c0*/  LDG.E.U8 R105, desc[UR36][R10.64+0x69] ;  /* 0x000069240a697981 */ /* 0x004e64000c1e1100 */
[----:B-1----:R-:W-:-:S05]  /*43d0*/  PRMT R13, R105, 0x8880, RZ ;  /* 0x00008880690d7816 */ /* 0x002fca00000000ff */
[----:B------:R-:W-:-:S07]  /*43e0*/  IMAD R22, R13, R104, RZ ;  /* 0x000000680d167224 */ /* 0x000fce00078e02ff */
.L_x_142:
[----:B------:R-:W-:Y:S05]  /*43f0*/  BSYNC B1 ;  /* 0x0000000000017941 */ /* 0x000fea0003800000 */
.L_x_141:
[----:B------:R-:W-:Y:S01]  /*4400*/  @!P2 IMAD R47, R47, R23, R22 ;  /* 0x000000172f2fa224 */ /* 0x000fe200078e0216 */
[----:B------:R-:W-:Y:S04]  /*4410*/  BSSY B1, `(.L_x_143) ;  /* 0x0000006000017945 */ /* 0x000fe80003800000 */
[----:B------:R0:W-:Y:S01]  /*4420*/  @!P2 STG.E.U8 desc[UR36][R6.64+0x69], R47 ;  /* 0x0000692f0600a986 */ /* 0x0001e2000c101124 */
[----:B------:R-:W-:Y:S05]  /*4430*/  @P5 BRA `(.L_x_144) ;  /* 0x00000000000c5947 */ /* 0x000fea0003800000 */
[----:B--2---:R-:W1:Y:S02]  /*4440*/  LDG.E.U8 R105, desc[UR36][R8.64+0x70] ;  /* 0x0000702408697981 */ /* 0x004e64000c1e1100 */
[----:B-1----:R-:W-:-:S05]  /*4450*/  PRMT R13, R105, 0x8880, RZ ;  /* 0x00008880690d7816 */ /* 0x002fca00000000ff */
[----:B------:R-:W-:-:S07]  /*4460*/  IMAD R22, R13, R104, RZ ;  /* 0x000000680d167224 */ /* 0x000fce00078e02ff */
.L_x_144:
[----:B------:R-:W-:Y:S05]  /*4470*/  BSYNC B1 ;  /* 0x0000000000017941 */ /* 0x000fea0003800000 */
.L_x_143:
[----:B-1----:R-:W-:Y:S01]  /*4480*/  @!P5 IMAD R13, R48, R23, R22 ;  /* 0x00000017300dd224 */ /* 0x002fe200078e0216 */
[----:B------:R-:W-:Y:S04]  /*4490*/  BSSY B1, `(.L_x_145) ;  /* 0x0000006000017945 */ /* 0x000fe80003800000 */
[----:B------:R1:W-:Y:S01]  /*44a0*/  @!P5 STG.E.U8 desc[UR36][R4.64+0x70], R13 ;  /* 0x0000700d0400d986 */ /* 0x0003e2000c101124 */
[----:B------:R-:W-:Y:S05]  /*44b0*/  @P4 BRA `(.L_x_146) ;  /* 0x00000000000c4947 */ /* 0x000fea0003800000 */
[----:B--2---:R-:W1:Y:S02]  /*44c0*/  LDG.E.U8 R105, desc[UR36][R8.64+0x71] ;  /* 0x0000712408697981 */ /* 0x004e64000c1e1100 */
[----:B-1----:R-:W-:-:S05]  /*44d0*/  PRMT R13, R105, 0x8880, RZ ;  /* 0x00008880690d7816 */ /* 0x002fca00000000ff */
[----:B------:R-:W-:-:S07]  /*44e0*/  IMAD R22, R13, R104, RZ ;  /* 0x000000680d167224 */ /* 0x000fce00078e02ff */
.L_x_146:
[----:B------:R-:W-:Y:S05]  /*44f0*/  BSYNC B1 ;  /* 0x0000000000017941 */ /* 0x000fea0003800000 */
.L_x_145:
        /* <DEDUP_REMOVED lines=13> */
.L_x_148:
[----:B------:R-:W-:Y:S05]  /*45d0*/  BSYNC B1 ;  /* 0x0000000000017941 */ /* 0x000fea0003800000 */
.L_x_147:
[----:B-1----:R-:W-:Y:S01]  /*45e0*/  @!P1 IMAD R13, R50, R23, R22 ;  /* 0x00000017320d9224 */ /* 0x002fe200078e0216 */
[----:B------:R-:W-:Y:S04]  /*45f0*/  BSSY B1, `(.L_x_149) ;  /* 0x0000006000017945 */ /* 0x000fe80003800000 */
[----:B------:R1:W-:Y:S01]  /*4600*/  @!P1 STG.E.U8 desc[UR36][R6.64+0x70], R13 ;  /* 0x0000700d06009986 */ /* 0x0003e2000c101124 */
[----:B------:R-:W-:Y:S05]  /*4610*/  @P0 BRA `(.L_x_150) ;  /* 0x00000000000c0947 */ /* 0x000fea0003800000 */
[----:B--2---:R-:W1:Y:S02]  /*4620*/  LDG.E.U8 R105, desc[UR36][R10.64+0x71] ;  /* 0x000071240a697981 */ /* 0x004e64000c1e1100 */
[----:B-1----:R-:W-:-:S05]  /*4630*/  PRMT R13, R105, 0x8880, RZ ;  /* 0x00008880690d7816 */ /* 0x002fca00000000ff */
[----:B------:R-:W-:-:S07]  /*4640*/  IMAD R22, R13, R104, RZ ;  /* 0x000000680d167224 */ /* 0x000fce00078e02ff */
.L_x_150:
[----:B------:R-:W-:Y:S05]  /*4650*/  BSYNC B1 ;  /* 0x0000000000017941 */ /* 0x000fea0003800000 */
.L_x_149:
[----:B------:R-:W-:Y:S01]  /*4660*/  @!P0 IMAD R51, R51, R23, R22 ;  /* 0x0000001733338224 */ /* 0x000fe200078e0216 */
[----:B------:R-:W-:Y:S04]  /*4670*/  BSSY B1, `(.L_x_151) ;  /* 0x0000006000017945 */ /* 0x000fe80003800000 */
[----:B------:R0:W-:Y:S01]  /*4680*/  @!P0 STG.E.U8 desc[UR36][R6.64+0x71], R51 ;  /* 0x0000713306008986 */ /* 0x0001e2000c101124 */
[----:B------:R-:W-:Y:S05]  /*4690*/  @P5 BRA `(.L_x_152) ;  /* 0x00000000000c5947 */ /* 0x000fea0003800000 */
[----:B--2---:R-:W1:Y:S02]  /*46a0*/  LDG.E.U8 R105, desc[UR36][R8.64+0x78] ;  /* 0x0000782408697981 */ /* 0x004e64000c1e1100 */
[----:B-1----:R-:W-:-:S05]  /*46b0*/  PRMT R13, R105, 0x8880, RZ ;  /* 0x00008880690d7816 */ /* 0x002fca00000000ff */
[----:B------:R-:W-:-:S07]  /*46c0*/  IMAD R22, R13, R104, RZ ;  /* 0x000000680d167224 */ /* 0x000fce00078e02ff */
.L_x_152:
[----:B------:R-:W-:Y:S05]  /*46d0*/  BSYNC B1 ;  /* 0x0000000000017941 */ /* 0x000fea0003800000 */
.L_x_151:
[----:B-1----:R-:W-:Y:S01]  /*46e0*/  @!P5 IMAD R13, R52, R23, R22 ;  /* 0x00000017340dd224 */ /* 0x002fe200078e0216 */
[----:B------:R-:W-:Y:S04]  /*46f0*/  BSSY B1, `(.L_x_153) ;  /* 0x0000006000017945 */ /* 0x000fe80003800000 */
[----:B------:R1:W-:Y:S01]  /*4700*/  @!P5 STG.E.U8 desc[UR36][R4.64+0x78], R13 ;  /* 0x0000780d0400d986 */ /* 0x0003e2000c101124 */
[----:B------:R-:W-:Y:S05]  /*4710*/  @P4 BRA `(.L_x_154) ;  /* 0x00000000000c4947 */ /* 0x000fea0003800000 */
[----:B--2---:R-:W1:Y:S02]  /*4720*/  LDG.E.U8 R105, desc[UR36][R8.64+0x79] ;  /* 0x0000792408697981 */ /* 0x004e64000c1e1100 */
[----:B-1----:R-:W-:-:S05]  /*4730*/  PRMT R13, R105, 0x8880, RZ ;  /* 0x00008880690d7816 */ /* 0x002fca00000000ff */
[----:B------:R-:W-:-:S07]  /*4740*/  IMAD R22, R13, R104, RZ ;  /* 0x000000680d167224 */ /* 0x000fce00078e02ff */
.L_x_154:
[----:B------:R-:W-:Y:S05]  /*4750*/  BSYNC B1 ;  /* 0x0000000000017941 */ /* 0x000fea0003800000 */
.L_x_153:
        /* <DEDUP_REMOVED lines=13> */
.L_x_156:
[----:B------:R-:W-:Y:S05]  /*4830*/  BSYNC B1 ;  /* 0x0000000000017941 */ /* 0x000fea0003800000 */
.L_x_155:
[----:B-1----:R-:W-:Y:S01]  /*4840*/  @!P3 IMAD R13, R54, R23, R22 ;  /* 0x00000017360db224 */ /* 0x002fe200078e0216 */
[----:B------:R-:W-:Y:S04]  /*4850*/  BSSY B1, `(.L_x_157) ;  /* 0x0000006000017945 */ /* 0x000fe80003800000 */
[----:B------:R1:W-:Y:S01]  /*4860*/  @!P3 STG.E.U8 desc[UR36][R6.64+0x78], R13 ;  /* 0x0000780d0600b986 */ /* 0x0003e2000c101124 */
[----:B------:R-:W-:Y:S05]  /*4870*/  @P2 BRA `(.L_x_158) ;  /* 0x00000000000c2947 */ /* 0x000fea0003800000 */
[----:B--2---:R-:W1:Y:S02]  /*4880*/  LDG.E.U8 R105, desc[UR36][R10.64+0x79] ;  /* 0x000079240a697981 */ /* 0x004e64000c1e1100 */
[----:B-1----:R-:W-:-:S05]  /*4890*/  PRMT R13, R105, 0x8880, RZ ;  /* 0x00008880690d7816 */ /* 0x002fca00000000ff */
[----:B------:R-:W-:-:S07]  /*48a0*/  IMAD R22, R13, R104, RZ ;  /* 0x000000680d167224 */ /* 0x000fce00078e02ff */
.L_x_158:
[----:B------:R-:W-:Y:S05]  /*48b0*/  BSYNC B1 ;  /* 0x0000000000017941 */ /* 0x000fea0003800000 */
.L_x_157:
[----:B------:R-:W-:Y:S01]  /*48c0*/  @!P2 IMAD R55, R55, R23, R22 ;  /* 0x000000173737a224 */ /* 0x000fe200078e0216 */
[----:B------:R-:W-:Y:S04]  /*48d0*/  BSSY B1, `(.L_x_159) ;  /* 0x0000006000017945 */ /* 0x000fe80003800000 */
[----:B------:R0:W-:Y:S01]  /*48e0*/  @!P2 STG.E.U8 desc[UR36][R6.64+0x79], R55 ;  /* 0x000079370600a986 */ /* 0x0001e2000c101124 */
[----:B------:R-:W-:Y:S05]  /*48f0*/  @P5 BRA `(.L_x_160) ;  /* 0x00000000000c5947 */ /* 0x000fea0003800000 */
[----:B--2---:R-:W1:Y:S02]  /*4900*/  LDG.E.U8 R105, desc[UR36][R8.64+0x80] ;  /* 0x0000802408697981 */ /* 0x004e64000c1e1100 */
[----:B-1----:R-:W-:-:S05]  /*4910*/  PRMT R13, R105, 0x8880, RZ ;  /* 0x00008880690d7816 */ /* 0x002fca00000000ff */
[----:B------:R-:W-:-:S07]  /*4920*/  IMAD R22, R13, R104, RZ ;  /* 0x000000680d167224 */ /* 0x000fce00078e02ff */
.L_x_160:
[----:B------:R-:W-:Y:S05]  /*4930*/  BSYNC B1 ;  /* 0x0000000000017941 */ /* 0x000fea0003800000 */
.L_x_159:
[----:B-1----:R-:W-:Y:S01]  /*4940*/  @!P5 IMAD R13, R24, R23, R22 ;  /* 0x00000017180dd224 */ /* 0x002fe200078e0216 */
[----:B------:R-:W-:Y:S04]  /*4950*/  BSSY B1, `(.L_x_161) ;  /* 0x0000006000017945 */ /* 0x000fe80003800000 */
[----:B------:R1:W-:Y:S01]  /*4960*/  @!P5 STG.E.U8 desc[UR36][R4.64+0x80], R13 ;  /* 0x0000800d0400d986 */ /* 0x0003e2000c101124 */
[----:B------:R-:W-:Y:S05]  /*4970*/  @P4 BRA `(.L_x_162) ;  /* 0x00000000000c4947 */ /* 0x000fea0003800000 */
[----:B--2---:R-:W1:Y:S02]  /*4980*/  LDG.E.U8 R105, desc[UR36][R8.64+0x81] ;  /* 0x0000812408697981 */ /* 0x004e64000c1e1100 */
[----:B-1----:R-:W-:-:S05]  /*4990*/  PRMT R13, R105, 0x8880, RZ ;  /* 0x00008880690d7816 */ /* 0x002fca00000000ff */
[----:B------:R-:W-:-:S07]  /*49a0*/  IMAD R22, R13, R104, RZ ;  /* 0x000000680d167224 */ /* 0x000fce00078e02ff */
.L_x_162:
[----:B------:R-:W-:Y:S05]  /*49b0*/  BSYNC B1 ;  /* 0x0000000000017941 */ /* 0x000fea0003800000 */
.L_x_161:
        /* <DEDUP_REMOVED lines=13> */
.L_x_164:
[----:B------:R-:W-:Y:S05]  /*4a90*/  BSYNC B1 ;  /* 0x0000000000017941 */ /* 0x000fea0003800000 */
.L_x_163:
[----:B-1----:R-:W-:Y:S01]  /*4aa0*/  @!P1 IMAD R13, R26, R23, R22 ;  /* 0x000000171a0d9224 */ /* 0x002fe200078e0216 */
[----:B------:R-:W-:Y:S04]  /*4ab0*/  BSSY B1, `(.L_x_165) ;  /* 0x0000006000017945 */ /* 0x000fe80003800000 */
[----:B------:R1:W-:Y:S01]  /*4ac0*/  @!P1 STG.E.U8 desc[UR36][R6.64+0x80], R13 ;  /* 0x0000800d06009986 */ /* 0x0003e2000c101124 */
[----:B------:R-:W-:Y:S05]  /*4ad0*/  @P0 BRA `(.L_x_166) ;  /* 0x00000000000c0947 */ /* 0x000fea0003800000 */
[----:B--2---:R-:W1:Y:S02]  /*4ae0*/  LDG.E.U8 R105, desc[UR36][R10.64+0x81] ;  /* 0x000081240a697981 */ /* 0x004e64000c1e1100 */
[----:B-1----:R-:W-:-:S05]  /*4af0*/  PRMT R13, R105, 0x8880, RZ ;  /* 0x00008880690d7816 */ /* 0x002fca00000000ff */
[----:B------:R-:W-:-:S07]  /*4b00*/  IMAD R22, R13, R104, RZ ;  /* 0x000000680d167224 */ /* 0x000fce00078e02ff */
.L_x_166:
[----:B------:R-:W-:Y:S05]  /*4b10*/  BSYNC B1 ;  /* 0x0000000000017941 */ /* 0x000fea0003800000 */
.L_x_165:
[----:B------:R-:W-:Y:S01]  /*4b20*/  @!P0 IMAD R27, R27, R23, R22 ;  /* 0x000000171b1b8224 */ /* 0x000fe200078e0216 */
[----:B------:R-:W-:Y:S04]  /*4b30*/  BSSY B1, `(.L_x_167) ;  /* 0x0000006000017945 */ /* 0x000fe80003800000 */
[----:B------:R0:W-:Y:S01]  /*4b40*/  @!P0 STG.E.U8 desc[UR36][R6.64+0x81], R27 ;  /* 0x0000811b06008986 */ /* 0x0001e2000c101124 */
[----:B------:R-:W-:Y:S05]  /*4b50*/  @P5 BRA `(.L_x_168) ;  /* 0x00000000000c5947 */ /* 0x000fea0003800000 */
[----:B--2---:R-:W1:Y:S02]  /*4b60*/  LDG.E.U8 R105, desc[UR36][R8.64+0x88] ;  /* 0x0000882408697981 */ /* 0x004e64000c1e1100 */
[----:B-1----:R-:W-:-:S05]  /*4b70*/  PRMT R13, R105, 0x8880, RZ ;  /* 0x00008880690d7816 */ /* 0x002fca00000000ff */
[----:B------:R-:W-:-:S07]  /*4b80*/  IMAD R22, R13, R104, RZ ;  /* 0x000000680d167224 */ /* 0x000fce00078e02ff */
.L_x_168:
[----:B------:R-:W-:Y:S05]  /*4b90*/  BSYNC B1 ;  /* 0x0000000000017941 */ /* 0x000fea0003800000 */
.L_x_167:
[----:B-1----:R-:W-:Y:S01]  /*4ba0*/  @!P5 IMAD R13, R28, R23, R22 ;  /* 0x000000171c0dd224 */ /* 0x002fe200078e0216 */
[----:B------:R-:W-:Y:S04]  /*4bb0*/  BSSY B1, `(.L_x_169) ;  /* 0x0000006000017945 */ /* 0x000fe80003800000 */
[----:B------:R1:W-:Y:S01]  /*4bc0*/  @!P5 STG.E.U8 desc[UR36][R4.64+0x88], R13 ;  /* 0x0000880d0400d986 */ /* 0x0003e2000c101124 */
[----:B------:R-:W-:Y:S05]  /*4bd0*/  @P4 BRA `(.L_x_170) ;  /* 0x00000000000c4947 */ /* 0x000fea0003800000 */
[----:B--2---:R-:W1:Y:S02]  /*4be0*/  LDG.E.U8 R105, desc[UR36][R8.64+0x89] ;  /* 0x0000892408697981 */ /* 0x004e64000c1e1100 */
[----:B-1----:R-:W-:-:S05]  /*4bf0*/  PRMT R13, R105, 0x8880, RZ ;  /* 0x00008880690d7816 */ /* 0x002fca00000000ff */
[----:B------:R-:W-:-:S07]  /*4c00*/  IMAD R22, R13, R104, RZ ;  /* 0x000000680d167224 */ /* 0x000fce00078e02ff */
.L_x_170:
[----:B------:R-:W-:Y:S05]  /*4c10*/  BSYNC B1 ;  /* 0x0000000000017941 */ /* 0x000fea0003800000 */
.L_x_169:
        /* <DEDUP_REMOVED lines=13> */
.L_x_172:
[----:B------:R-:W-:Y:S05]  /*4cf0*/  BSYNC B1 ;  /* 0x0000000000017941 */ /* 0x000fea0003800000 */
.L_x_171:
[----:B-1----:R-:W-:Y:S01]  /*4d00*/  @!P3 IMAD R13, R30, R23, R22 ;  /* 0x000000171e0db224 */ /* 0x002fe200078e0216 */
[----:B------:R-:W-:Y:S04]  /*4d10*/  BSSY B1, `(.L_x_173) ;  /* 0x0000006000017945 */ /* 0x000fe80003800000 */
[----:B------:R1:W-:Y:S01]  /*4d20*/  @!P3 STG.E.U8 desc[UR36][R6.64+0x88], R13 ;  /* 0x0000880d0600b986 */ /* 0x0003e2000c101124 */
[----:B------:R-:W-:Y:S05]  /*4d30*/  @P2 BRA `(.L_x_174) ;  /* 0x00000000000c2947 */ /* 0x000fea0003800000 */
[----:B--2---:R-:W1:Y:S02]  /*4d40*/  LDG.E.U8 R105, desc[UR36][R10.64+0x89] ;  /* 0x000089240a697981 */ /* 0x004e64000c1e1100 */
[----:B-1----:R-:W-:-:S05]  /*4d50*/  PRMT R13, R105, 0x8880, RZ ;  /* 0x00008880690d7816 */ /* 0x002fca00000000ff */
[----:B------:R-:W-:-:S07]  /*4d60*/  IMAD R22, R13, R104, RZ ;  /* 0x000000680d167224 */ /* 0x000fce00078e02ff */
.L_x_174:
[----:B------:R-:W-:Y:S05]  /*4d70*/  BSYNC B1 ;  /* 0x0000000000017941 */ /* 0x000fea0003800000 */
.L_x_173:
[----:B------:R-:W-:Y:S01]  /*4d80*/  @!P2 IMAD R31, R31, R23, R22 ;  /* 0x000000171f1fa224 */ /* 0x000fe200078e0216 */
[----:B------:R-:W-:Y:S04]  /*4d90*/  BSSY B1, `(.L_x_175) ;  /* 0x0000006000017945 */ /* 0x000fe80003800000 */
[----:B------:R0:W-:Y:S01]  /*4da0*/  @!P2 STG.E.U8 desc[UR36][R6.64+0x89], R31 ;  /* 0x0000891f0600a986 */ /* 0x0001e2000c101124 */
[----:B------:R-:W-:Y:S05]  /*4db0*/  @P5 BRA `(.L_x_176) ;  /* 0x00000000000c5947 */ /* 0x000fea0003800000 */
[----:B--2---:R-:W1:Y:S02]  /*4dc0*/  LDG.E.U8 R105, desc[UR36][R8.64+0x90] ;  /* 0x0000902408697981 */ /* 0x004e64000c1e1100 */
[----:B-1----:R-:W-:-:S05]  /*4dd0*/  PRMT R13, R105, 0x8880, RZ ;  /* 0x00008880690d7816 */ /* 0x002fca00000000ff */
[----:B------:R-:W-:-:S07]  /*4de0*/  IMAD R22, R13, R104, RZ ;  /* 0x000000680d167224 */ /* 0x000fce00078e02ff */
.L_x_176:
[----:B------:R-:W-:Y:S05]  /*4df0*/  BSYNC B1 ;  /* 0x0000000000017941 */ /* 0x000fea0003800000 */
.L_x_175:
[----:B-1----:R-:W-:Y:S01]  /*4e00*/  @!P5 IMAD R13, R32, R23, R22 ;  /* 0x00000017200dd224 */ /* 0x002fe200078e0216 */
[----:B------:R-:W-:Y:S04]  /*4e10*/  BSSY B1, `(.L_x_177) ;  /* 0x0000006000017945 */ /* 0x000fe80003800000 */
[----:B------:R1:W-:Y:S01]  /*4e20*/  @!P5 STG.E.U8 desc[UR36][R4.64+0x90], R13 ;  /* 0x0000900d0400d986 */ /* 0x0003e2000c101124 */
[----:B------:R-:W-:Y:S05]  /*4e30*/  @P4 BRA `(.L_x_178) ;  /* 0x00000000000c4947 */ /* 0x000fea0003800000 */
[----:B--2---:R-:W1:Y:S02]  /*4e40*/  LDG.E.U8 R105, desc[UR36][R8.64+0x91] ;  /* 0x0000912408697981 */ /* 0x004e64000c1e1100 */
[----:B-1----:R-:W-:-:S05]  /*4e50*/  PRMT R13, R105, 0x8880, RZ ;  /* 0x00008880690d7816 */ /* 0x002fca00000000ff */
[----:B------:R-:W-:-:S07]  /*4e60*/  IMAD R22, R13, R104, RZ ;  /* 0x000000680d167224 */ /* 0x000fce00078e02ff */
.L_x_178:
[----:B------:R-:W-:Y:S05]  /*4e70*/  BSYNC B1 ;  /* 0x0000000000017941 */ /* 0x000fea0003800000 */
.L_x_177:
        /* <DEDUP_REMOVED lines=9> */
[----:B------:R-:W-:Y:S01]  /*4f10*/  ISETP.LT.OR P3, PT, R3, 0x9, !P3 ;  /* 0x000000090300780c */ /* 0x000fe20005f61670 */
[----:B------:R-:W-:-:S12]  /*4f20*/  @P1 BRA `(.L_x_180) ;  /* 0x00000000000c1947 */ /* 0x000fd80003800000 */
[----:B--2---:R-:W1:Y:S02]  /*4f30*/  LDG.E.U8 R105, desc[UR36][R10.64+0x90] ;  /* 0x000090240a697981 */ /* 0x004e64000c1e1100 */
[----:B-1----:R-:W-:-:S05]  /*4f40*/  PRMT R13, R105, 0x8880, RZ ;  /* 0x00008880690d7816 */ /* 0x002fca00000000ff */
[----:B------:R-:W-:-:S07]  /*4f50*/  IMAD R22, R13, R104, RZ ;  /* 0x000000680d167224 */ /* 0x000fce00078e02ff */
.L_x_180:
[----:B------:R-:W-:Y:S05]  /*4f60*/  BSYNC B1 ;  /* 0x0000000000017941 */ /* 0x000fea0003800000 */
.L_x_179:
[----:B-1----:R-:W-:Y:S01]  /*4f70*/  @!P1 IMAD R13, R34, R23, R22 ;  /* 0x00000017220d9224 */ /* 0x002fe200078e0216 */
[----:B------:R-:W-:Y:S04]  /*4f80*/  BSSY B1, `(.L_x_181) ;  /* 0x0000006000017945 */ /* 0x000fe80003800000 */
[----:B------:R1:W-:Y:S01]  /*4f90*/  @!P1 STG.E.U8 desc[UR36][R6.64+0x90], R13 ;  /* 0x0000900d06009986 */ /* 0x0003e2000c101124 */
[----:B------:R-:W-:Y:S05]  /*4fa0*/  @P0 BRA `(.L_x_182) ;  /* 0x00000000000c0947 */ /* 0x000fea0003800000 */
[----:B--2---:R-:W1:Y:S02]  /*4fb0*/  LDG.E.U8 R105, desc[UR36][R10.64+0x91] ;  /* 0x000091240a697981 */ /* 0x004e64000c1e1100 */
[----:B-1----:R-:W-:-:S05]  /*4fc0*/  PRMT R13, R105, 0x8880, RZ ;  /* 0x00008880690d7816 */ /* 0x002fca00000000ff */
[----:B------:R-:W-:-:S07]  /*4fd0*/  IMAD R22, R13, R104, RZ ;  /* 0x000000680d167224 */ /* 0x000fce00078e02ff */
.L_x_182:
[----:B------:R-:W-:Y:S05]  /*4fe0*/  BSYNC B1 ;  /* 0x0000000000017941 */ /* 0x000fea0003800000 */
.L_x_181:
[----:B------:R-:W-:Y:S01]  /*4ff0*/  @!P0 IMAD R35, R35, R23, R22 ;  /* 0x0000001723238224 */ /* 0x000fe200078e0216 */
[----:B------:R-:W-:Y:S04]  /*5000*/  BSSY B1, `(.L_x_183) ;  /* 0x0000006000017945 */ /* 0x000fe80003800000 */
[----:B------:R0:W-:Y:S01]  /*5010*/  @!P0 STG.E.U8 desc[UR36][R6.64+0x91], R35 ;  /* 0x0000912306008986 */ /* 0x0001e2000c101124 */
[----:B------:R-:W-:Y:S05]  /*5020*/  @P5 BRA `(.L_x_184) ;  /* 0x00000000000c5947 */ /* 0x000fea0003800000 */
[----:B--2---:R-:W1:Y:S02]  /*5030*/  LDG.E.U8 R105, desc[UR36][R8.64+0x98] ;  /* 0x0000982408697981 */ /* 0x004e64000c1e1100 */
[----:B-1----:R-:W-:-:S05]  /*5040*/  PRMT R13, R105, 0x8880, RZ ;  /* 0x00008880690d7816 */ /* 0x002fca00000000ff */
[----:B------:R-:W-:-:S07]  /*5050*/  IMAD R22, R13, R104, RZ ;  /* 0x000000680d167224 */ /* 0x000fce00078e02ff */
.L_x_184:
[----:B------:R-:W-:Y:S05]  /*5060*/  BSYNC B1 ;  /* 0x0000000000017941 */ /* 0x000fea0003800000 */
.L_x_183:
[----:B-1----:R-:W-:Y:S01]  /*5070*/  @!P5 IMAD R13, R36, R23, R22 ;  /* 0x00000017240dd224 */ /* 0x002fe200078e0216 */
[----:B------:R-:W-:Y:S04]  /*5080*/  BSSY B1, `(.L_x_185) ;  /* 0x0000006000017945 */ /* 0x000fe80003800000 */
[----:B------:R1:W-:Y:S01]  /*5090*/  @!P5 STG.E.U8 desc[UR36][R4.64+0x98], R13 ;  /* 0x0000980d0400d986 */ /* 0x0003e2000c101124 */
[----:B------:R-:W-:Y:S05]  /*50a0*/  @P4 BRA `(.L_x_186) ;  /* 0x00000000000c4947 */ /* 0x000fea0003800000 */
[----:B--2---:R-:W1:Y:S02]  /*50b0*/  LDG.E.U8 R105, desc[UR36][R8.64+0x99] ;  /* 0x0000992408697981 */ /* 0x004e64000c1e1100 */
[----:B-1----:R-:W-:-:S05]  /*50c0*/  PRMT R13, R105, 0x8880, RZ ;  /* 0x00008880690d7816 */ /* 0x002fca00000000ff */
[----:B------:R-:W-:-:S07]  /*50d0*/  IMAD R22, R13, R104, RZ ;  /* 0x000000680d167224 */ /* 0x000fce00078e02ff */
.L_x_186:
[----:B------:R-:W-:Y:S05]  /*50e0*/  BSYNC B1 ;  /* 0x0000000000017941 */ /* 0x000fea0003800000 */
.L_x_185:
[----:B------:R-:W-:Y:S01]  /*50f0*/  @!P4 IMAD R37, R37, R23, R22 ;  /* 0x000000172525c224 */ /* 0x000fe200078e0216 */
[----:B------:R-:W-:Y:S04]  /*5100*/  BSSY B1, `(.L_x_187) ;  /* 0x0000006000017945 */ /* 0x000fe80003800000 */
[----:B------:R0:W-:Y:S01]  /*5110*/  @!P4 STG.E.U8 desc[UR36][R4.64+0x99], R37 ;  /* 0x000099250400c986 */ /* 0x0001e2000c101124 */
[----:B------:R-:W-:Y:S05]  /*5120*/  @P3 BRA `(.L_x_188) ;  /* 0x00000000000c3947 */ /* 0x000fea0003800000 */
[----:B--2---:R-:W0:Y:S02]  /*5130*/  LDG.E.U8 R105, desc[UR36][R10.64+0x98] ;  /* 0x000098240a697981 */ /* 0x004e24000c1e1100 */
[----:B01--4-:R-:W-:-:S05]  /*5140*/  PRMT R5, R105, 0x8880, RZ ;  /* 0x0000888069057816 */ /* 0x013fca00000000ff */
[----:B------:R-:W-:-:S07]  /*5150*/  IMAD R22, R5, R104, RZ ;  /* 0x0000006805167224 */ /* 0x000fce00078e02ff */
.L_x_188:
[----:B------:R-:W-:Y:S05]  /*5160*/  BSYNC B1 ;  /* 0x0000000000017941 */ /* 0x000fea0003800000 */
.L_x_187:
[----:B01--4-:R-:W-:Y:S01]  /*5170*/  @!P3 IMAD R5, R38, R23, R22 ;  /* 0x000000172605b224 */ /* 0x013fe200078e0216 */
[----:B------:R-:W-:Y:S01]  /*5180*/  ISETP.LT.OR P2, PT, R3, 0x9, !P2 ;  /* 0x000000090300780c */ /* 0x000fe20005741670 */
[----:B------:R-:W-:Y:S03]  /*5190*/  BSSY B1, `(.L_x_189) ;  /* 0x0000006000017945 */ /* 0x000fe60003800000 */
[----:B------:R0:W-:Y:S09]  /*51a0*/  @!P3 STG.E.U8 desc[UR36][R6.64+0x98], R5 ;  /* 0x000098050600b986 */ /* 0x0001f2000c101124 */
[----:B------:R-:W-:Y:S05]  /*51b0*/  @P2 BRA `(.L_x_190) ;  /* 0x00000000000c2947 */ /* 0x000fea0003800000 */
[----:B--2---:R-:W2:Y:S02]  /*51c0*/  LDG.E.U8 R105, desc[UR36][R10.64+0x99] ;  /* 0x000099240a697981 */ /* 0x004ea4000c1e1100 */
[----:B--2---:R-:W-:-:S05]  /*51d0*/  PRMT R3, R105, 0x8880, RZ ;  /* 0x0000888069037816 */ /* 0x004fca00000000ff */
[----:B------:R-:W-:-:S07]  /*51e0*/  IMAD R22, R3, R104, RZ ;  /* 0x0000006803167224 */ /* 0x000fce00078e02ff */
.L_x_190:
[----:B------:R-:W-:Y:S05]  /*51f0*/  BSYNC B1 ;  /* 0x0000000000017941 */ /* 0x000fea0003800000 */
.L_x_189:
[----:B------:R-:W-:Y:S01]  /*5200*/  IMAD R39, R39, R23, R22 ;  /* 0x0000001727277224 */ /* 0x000fe200078e0216 */
[----:B------:R-:W-:Y:S06]  /*5210*/  @P2 BRA `(.L_x_191) ;  /* 0x0000001000682947 */ /* 0x000fec0003800000 */
[----:B------:R1:W-:Y:S01]  /*5220*/  STG.E.U8 desc[UR36][R6.64+0x99], R39 ;  /* 0x0000992706007986 */ /* 0x0003e2000c101124 */
[----:B------:R-:W-:Y:S05]  /*5230*/  BRA `(.L_x_191) ;  /* 0x0000001000607947 */ /* 0x000fea0003800000 */
.L_x_30:
[C---:B------:R-:W-:Y:S02]  /*5240*/  ISETP.GE.AND P0, PT, R12.reuse, 0x1, PT ;  /* 0x000000010c00780c */ /* 0x040fe40003f06270 */
[----:B------:R-:W-:Y:S02]  /*5250*/  ISETP.GE.AND P1, PT, R12, 0x2, PT ;  /* 0x000000020c00780c */ /* 0x000fe40003f26270 */
[C---:B------:R-:W-:Y:S02]  /*5260*/  ISETP.LT.OR P4, PT, R3.reuse, 0x1, !P0 ;  /* 0x000000010300780c */ /* 0x040fe40004781670 */
[C---:B------:R-:W-:Y:S02]  /*5270*/  ISETP.LT.OR P5, PT, R3.reuse, 0x1, !P1 ;  /* 0x000000010300780c */ /* 0x040fe40004fa1670 */
[C---:B------:R-:W-:Y:S02]  /*5280*/  ISETP.LT.OR P0, PT, R3.reuse, 0x9, !P0 ;  /* 0x000000090300780c */ /* 0x040fe40004701670 */
[----:B------:R-:W-:-:S02]  /*5290*/  ISETP.LT.OR P1, PT, R3, 0x9, !P1 ;  /* 0x000000090300780c */ /* 0x000fc40004f21670 */
[C---:B------:R-:W-:Y:S02]  /*52a0*/  ISETP.GE.AND P3, PT, R12.reuse, 0x9, PT ;  /* 0x000000090c00780c */ /* 0x040fe40003f66270 */
[----:B------:R-:W-:-:S03]  /*52b0*/  ISETP.GE.AND P2, PT, R12, 0xa, PT ;  /* 0x0000000a0c00780c */ /* 0x000fc60003f46270 */
[-C--:B------:R-:W-:Y:S02]  /*52c0*/  @!P4 IMAD R9, R88, R23.reuse, RZ ;  /* 0x000000175809c224 */ /* 0x080fe400078e02ff */
[-C--:B------:R-:W-:Y:S02]  /*52d0*/  @!P5 IMAD R89, R89, R23.reuse, RZ ;  /* 0x000000175959d224 */ /* 0x080fe400078e02ff */
[-C--:B------:R-:W-:Y:S01]  /*52e0*/  @!P0 IMAD R11, R90, R23.reuse, RZ ;  /* 0x000000175a0b8224 */ /* 0x080fe200078e02ff */
[----:B------:R0:W-:Y:S01]  /*52f0*/  @!P4 STG.E.U8 desc[UR36][R4.64], R9 ;  /* 0x000000090400c986 */ /* 0x0001e2000c101124 */
[----:B------:R-:W-:Y:S01]  /*5300*/  ISETP.LT.OR P4, PT, R3, 0x1, !P3 ;  /* 0x000000010300780c */ /* 0x000fe20005f81670 */
[----:B------:R-:W-:Y:S02]  /*5310*/  @!P1 IMAD R91, R91, R23, RZ ;  /* 0x000000175b5b9224 */ /* 0x000fe400078e02ff */
[----:B------:R-:W-:Y:S01]  /*5320*/  @!P5 STG.E.U8 desc[UR36][R4.64+0x1], R89 ;  /* 0x000001590400d986 */ /* 0x000fe2000c101124 */
[----:B------:R-:W-:-:S02]  /*5330*/  ISETP.LT.OR P5, PT, R3, 0x1, !P2 ;  /* 0x000000010300780c */ /* 0x000fc400057a1670 */
[C---:B------:R-:W-:Y:S01]  /*5340*/  ISETP.LT.OR P2, PT, R3.reuse, 0x9, !P2 ;  /* 0x000000090300780c */ /* 0x040fe20005741670 */
[----:B------:R1:W-:Y:S01]  /*5350*/  @!P0 STG.E.U8 desc[UR36][R6.64], R11 ;  /* 0x0000000b06008986 */ /* 0x0003e2000c101124 */
[----:B------:R-:W-:Y:S02]  /*5360*/  ISETP.LT.OR P0, PT, R3, 0x9, !P3 ;  /* 0x000000090300780c */ /* 0x000fe40005f01670 */
[C---:B------:R-:W-:Y:S01]  /*5370*/  ISETP.GE.AND P3, PT, R12.reuse, 0x11, PT ;  /* 0x000000110c00780c */ /* 0x040fe20003f66270 */
[----:B------:R-:W-:Y:S01]  /*5380*/  @!P1 STG.E.U8 desc[UR36][R6.64+0x1], R91 ;  /* 0x0000015b06009986 */ /* 0x000fe2000c101124 */
[----:B------:R-:W-:Y:S01]  /*5390*/  ISETP.GE.AND P1, PT, R12, 0x12, PT ;  /* 0x000000120c00780c */ /* 0x000fe20003f26270 */
[----:B------:R-:W-:-:S04]  /*53a0*/  @!P4 IMAD R13, R92, R23, RZ ;  /* 0x000000175c0dc224 */ /* 0x000fc800078e02ff */
[-C--:B------:R-:W-:Y:S01]  /*53b0*/  @!P5 IMAD R93, R93, R23.reuse, RZ ;  /* 0x000000175d5dd224 */ /* 0x080fe200078e02ff */
[----:B------:R-:W-:Y:S01]  /*53c0*/  @!P4 STG.E.U8 desc[UR36][R4.64+0x8], R13 ;  /* 0x0000080d0400c986 */ /* 0x000fe2000c101124 */
[----:B------:R-:W-:Y:S01]  /*53d0*/  ISETP.LT.OR P4, PT, R3, 0x1, !P3 ;  /* 0x000000010300780c */ /* 0x000fe20005f81670 */
[-C--:B------:R-:W-:Y:S02]  /*53e0*/  @!P2 IMAD R95, R95, R23.reuse, RZ ;  /* 0x000000175f5fa224 */ /* 0x080fe400078e02ff */
[----:B------:R-:W-:Y:S01]  /*53f0*/  @!P5 STG.E.U8 desc[UR36][R4.64+0x9], R93 ;  /* 0x0000095d0400d986 */ /* 0x000fe2000c101124 */
[C---:B------:R-:W-:Y:S01]  /*5400*/  ISETP.LT.OR P5, PT, R3.reuse, 0x1, !P1 ;  /* 0x000000010300780c */ /* 0x040fe20004fa1670 */
[----:B0-----:R-:W-:Y:S01]  /*5410*/  @!P0 IMAD R9, R94, R23, RZ ;  /* 0x000000175e098224 */ /* 0x001fe200078e02ff */
[----:B------:R-:W-:Y:S01]  /*5420*/  ISETP.LT.OR P1, PT, R3, 0x9, !P1 ;  /* 0x000000090300780c */ /* 0x000fe20004f21670 */
[----:B------:R-:W-:Y:S01]  /*5430*/  @!P2 STG.E.U8 desc[UR36][R6.64+0x9], R95 ;  /* 0x0000095f0600a986 */ /* 0x000fe2000c101124 */
[----:B------:R-:W-:-:S03]  /*5440*/  ISETP.GE.AND P2, PT, R12, 0x1a, PT ;  /* 0x0000001a0c00780c */ /* 0x000fc60003f46270 */
[----:B------:R0:W-:Y:S01]  /*5450*/  @!P0 STG.E.U8 desc[UR36][R6.64+0x8], R9 ;  /* 0x0000080906008986 */ /* 0x0001e2000c101124 */
[----:B------:R-:W-:Y:S01]  /*5460*/  ISETP.LT.OR P0, PT, R3, 0x9, !P3 ;  /* 0x000000090300780c */ /* 0x000fe20005f01670 */
[----:B-1----:R-:W-:Y:S01]  /*5470*/  @!P4 IMAD R11, R96, R23, RZ ;  /* 0x00000017600bc224 */ /* 0x002fe200078e02ff */
[----:B------:R-:W-:-:S03]  /*5480*/  ISETP.GE.AND P3, PT, R12, 0x19, PT ;  /* 0x000000190c00780c */ /* 0x000fc60003f66270 */
[-C--:B------:R-:W-:Y:S01]  /*5490*/  @!P5 IMAD R97, R97, R23.reuse, RZ ;  /* 0x000000176161d224 */ /* 0x080fe200078e02ff */
[----:B------:R-:W-:Y:S01]  /*54a0*/  @!P4 STG.E.U8 desc[UR36][R4.64+0x10], R11 ;  /* 0x0000100b0400c986 */ /* 0x000fe2000c101124 */
[----:B------:R-:W-:Y:S01]  /*54b0*/  ISETP.LT.OR P4, PT, R3, 0x1, !P3 ;  /* 0x000000010300780c */ /* 0x000fe20005f81670 */
[-C--:B------:R-:W-:Y:S02]  /*54c0*/  @!P1 IMAD R99, R99, R23.reuse, RZ ;  /* 0x0000001763639224 */ /* 0x080fe400078e02ff */
[----:B------:R-:W-:Y:S01]  /*54d0*/  @!P5 STG.E.U8 desc[UR36][R4.64+0x11], R97 ;  /* 0x000011610400d986 */ /* 0x000fe2000c101124 */
[C---:B------:R-:W-:Y:S02]  /*54e0*/  ISETP.LT.OR P5, PT, R3.reuse, 0x1, !P2 ;  /* 0x000000010300780c */ /* 0x040fe400057a1670 */
[----:B0-----:R-:W-:Y:S01]  /*54f0*/  @!P0 IMAD R9, R98, R23, RZ ;  /* 0x0000001762098224 */ /* 0x001fe200078e02ff */
[----:B------:R-:W-:Y:S01]  /*5500*/  @!P1 STG.E.U8 desc[UR36][R6.64+0x11], R99 ;  /* 0x0000116306009986 */ /* 0x000fe2000c101124 */
[----:B------:R-:W-:-:S02]  /*5510*/  ISETP.LT.OR P2, PT, R3, 0x9, !P2 ;  /* 0x000000090300780c */ /* 0x000fc40005741670 */
[----:B------:R-:W-:Y:S01]  /*5520*/  ISETP.GE.AND P1, PT, R12, 0x22, PT ;  /* 0x000000220c00780c */ /* 0x000fe20003f26270 */
[----:B------:R0:W-:Y:S01]  /*5530*/  @!P0 STG.E.U8 desc[UR36][R6.64+0x10], R9 ;  /* 0x0000100906008986 */ /* 0x0001e2000c101124 */
[----:B------:R-:W-:Y:S01]  /*5540*/  ISETP.LT.OR P0, PT, R3, 0x9, !P3 ;  /* 0x000000090300780c */ /* 0x000fe20005f01670 */
[----:B------:R-:W-:Y:S01]  /*5550*/  @!P4 IMAD R13, R100, R23, RZ ;  /* 0x00000017640dc224 */ /* 0x000fe200078e02ff */
[----:B------:R-:W-:-:S03]  /*5560*/  ISETP.GE.AND P3, PT, R12, 0x21, PT ;  /* 0x000000210c00780c */ /* 0x000fc60003f66270 */
[-C--:B------:R-:W-:Y:S01]  /*5570*/  @!P5 IMAD R101, R101, R23.reuse, RZ ;  /* 0x000000176565d224 */ /* 0x080fe200078e02ff */
[----:B------:R-:W-:Y:S01]  /*5580*/  @!P4 STG.E.U8 desc[UR36][R4.64+0x18], R13 ;  /* 0x0000180d0400c986 */ /* 0x000fe2000c101124 */
[----:B------:R-:W-:Y:S02]  /*5590*/  ISETP.LT.OR P4, PT, R3, 0x1, !P3 ;  /* 0x000000010300780c */ /* 0x000fe40005f81670 */
[-C--:B------:R-:W-:Y:S01]  /*55a0*/  @!P2 IMAD R103, R103, R23.reuse, RZ ;  /* 0x000000176767a224 */ /* 0x080fe200078e02ff */
        /* <DEDUP_REMOVED lines=15> */
[----:B------:R-:W-:Y:S02]  /*56a0*/  ISETP.LT.OR P5, PT, R3, 0x1, !P2 ;  /* 0x000000010300780c */ /* 0x000fe400057a1670 */
[----:B0-----:R-:W-:Y:S01]  /*56b0*/  @!P0 IMAD R9, R74, R23, RZ ;  /* 0x000000174a098224 */ /* 0x001fe200078e02ff */
[----:B------:R-:W-:Y:S01]  /*56c0*/  @!P1 STG.E.U8 desc[UR36][R6.64+0x21], R75 ;  /* 0x0000214b06009986 */ /* 0x000fe2000c101124 */
[----:B------:R-:W-:-:S02]  /*56d0*/  ISETP.GE.AND P1, PT, R12, 0x32, PT ;  /* 0x000000320c00780c */ /* 0x000fc40003f26270 */
[C---:B------:R-:W-:Y:S01]  /*56e0*/  ISETP.LT.OR P2, PT, R3.reuse, 0x9, !P2 ;  /* 0x000000090300780c */ /* 0x040fe20005741670 */
[----:B------:R0:W-:Y:S01]  /*56f0*/  @!P0 STG.E.U8 desc[UR36][R6.64+0x20], R9 ;  /* 0x0000200906008986 */ /* 0x0001e2000c101124 */
[----:B------:R-:W-:Y:S01]  /*5700*/  ISETP.LT.OR P0, PT, R3, 0x9, !P3 ;  /* 0x000000090300780c */ /* 0x000fe20005f01670 */
[----:B------:R-:W-:Y:S01]  /*5710*/  @!P4 IMAD R13, R76, R23, RZ ;  /* 0x000000174c0dc224 */ /* 0x000fe200078e02ff */
[----:B------:R-:W-:-:S03]  /*5720*/  ISETP.GE.AND P3, PT, R12, 0x31, PT ;  /* 0x000000310c00780c */ /* 0x000fc60003f66270 */
[----:B------:R-:W-:Y:S01]  /*5730*/  @!P5 IMAD R77, R77, R23, RZ ;  /* 0x000000174d4dd224 */ /* 0x000fe200078e02ff */
[----:B------:R-:W-:Y:S01]  /*5740*/  @!P4 STG.E.U8 desc[UR36][R4.64+0x28], R13 ;  /* 0x0000280d0400c986 */ /* 0x000fe2000c101124 */
[----:B------:R-:W-:-:S03]  /*5750*/  ISETP.LT.OR P4, PT, R3, 0x1, !P3 ;  /* 0x000000010300780c */ /* 0x000fc60005f81670 */
[----:B------:R-:W-:Y:S01]  /*5760*/  @!P5 STG.E.U8 desc[UR36][R4.64+0x29], R77 ;  /* 0x0000294d0400d986 */ /* 0x000fe2000c101124 */
[----:B------:R-:W-:Y:S01]  /*5770*/  ISETP.LT.OR P5, PT, R3, 0x1, !P1 ;  /* 0x000000010300780c */ /* 0x000fe20004fa1670 */
[-C--:B------:R-:W-:Y:S01]  /*5780*/  @!P2 IMAD R79, R79, R23.reuse, RZ ;  /* 0x000000174f4fa224 */ /* 0x080fe200078e02ff */
[----:B------:R-:W-:Y:S01]  /*5790*/  ISETP.LT.OR P1, PT, R3, 0x9, !P1 ;  /* 0x000000090300780c */ /* 0x000fe20004f21670 */
[----:B0-----:R-:W-:-:S03]  /*57a0*/  @!P0 IMAD R9, R78, R23, RZ ;  /* 0x000000174e098224 */ /* 0x001fc600078e02ff */
[----:B------:R-:W-:Y:S01]  /*57b0*/  @!P2 STG.E.U8 desc[UR36][R6.64+0x29], R79 ;  /* 0x0000294f0600a986 */ /* 0x000fe2000c101124 */
[----:B------:R-:W-:Y:S02]  /*57c0*/  ISETP.GE.AND P2, PT, R12, 0x3a, PT ;  /* 0x0000003a0c00780c */ /* 0x000fe40003f46270 */
[-C--:B------:R-:W-:Y:S01]  /*57d0*/  @!P4 IMAD R11, R80, R23.reuse, RZ ;  /* 0x00000017500bc224 */ /* 0x080fe200078e02ff */
[----:B------:R0:W-:Y:S01]  /*57e0*/  @!P0 STG.E.U8 desc[UR36][R6.64+0x28], R9 ;  /* 0x0000280906008986 */ /* 0x0001e2000c101124 */
[----:B------:R-:W-:Y:S02]  /*57f0*/  ISETP.LT.OR P0, PT, R3, 0x9, !P3 ;  /* 0x000000090300780c */ /* 0x000fe40005f01670 */
[-C--:B------:R-:W-:Y:S01]  /*5800*/  @!P5 IMAD R81, R81, R23.reuse, RZ ;  /* 0x000000175151d224 */ /* 0x080fe200078e02ff */
[----:B------:R-:W-:Y:S01]  /*5810*/  ISETP.GE.AND P3, PT, R12, 0x39, PT ;  /* 0x000000390c00780c */ /* 0x000fe20003f66270 */
[----:B------:R-:W-:Y:S01]  /*5820*/  @!P4 STG.E.U8 desc[UR36][R4.64+0x30], R11 ;  /* 0x0000300b0400c986 */ /* 0x000fe2000c101124 */
[----:B------:R-:W-:-:S02]  /*5830*/  @!P1 IMAD R83, R83, R23, RZ ;  /* 0x0000001753539224 */ /* 0x000fc400078e02ff */
[C---:B------:R-:W-:Y:S01]  /*5840*/  ISETP.LT.OR P4, PT, R3.reuse, 0x1, !P3 ;  /* 0x000000010300780c */ /* 0x040fe20005f81670 */
[----:B------:R-:W-:Y:S01]  /*5850*/  @!P5 STG.E.U8 desc[UR36][R4.64+0x31], R81 ;  /* 0x000031510400d986 */ /* 0x000fe2000c101124 */
[C---:B------:R-:W-:Y:S02]  /*5860*/  ISETP.LT.OR P5, PT, R3.reuse, 0x1, !P2 ;  /* 0x000000010300780c */ /* 0x040fe400057a1670 */
[----:B------:R-:W-:Y:S01]  /*5870*/  ISETP.LT.OR P2, PT, R3, 0x9, !P2 ;  /* 0x000000090300780c */ /* 0x000fe20005741670 */
[----:B------:R-:W-:Y:S01]  /*5880*/  @!P1 STG.E.U8 desc[UR36][R6.64+0x31], R83 ;  /* 0x0000315306009986 */ /* 0x000fe2000c101124 */
[----:B0-----:R-:W-:Y:S01]  /*5890*/  @!P0 IMAD R9, R82, R23, RZ ;  /* 0x0000001752098224 */ /* 0x001fe200078e02ff */
[----:B------:R-:W-:-:S04]  /*58a0*/  ISETP.GE.AND P1, PT, R12, 0x42, PT ;  /* 0x000000420c00780c */ /* 0x000fc80003f26270 */
[----:B------:R0:W-:Y:S01]  /*58b0*/  @!P0 STG.E.U8 desc[UR36][R6.64+0x30], R9 ;  /* 0x0000300906008986 */ /* 0x0001e2000c101124 */
[----:B------:R-:W-:Y:S01]  /*58c0*/  ISETP.LT.OR P0, PT, R3, 0x9, !P3 ;  /* 0x000000090300780c */ /* 0x000fe20005f01670 */
[-C--:B------:R-:W-:Y:S01]  /*58d0*/  @!P4 IMAD R13, R84, R23.reuse, RZ ;  /* 0x00000017540dc224 */ /* 0x080fe200078e02ff */
[----:B------:R-:W-:Y:S01]  /*58e0*/  ISETP.GE.AND P3, PT, R12, 0x41, PT ;  /* 0x000000410c00780c */ /* 0x000fe20003f66270 */
[-C--:B------:R-:W-:Y:S02]  /*58f0*/  @!P5 IMAD R85, R85, R23.reuse, RZ ;  /* 0x000000175555d224 */ /* 0x080fe400078e02ff */
[----:B------:R-:W-:Y:S01]  /*5900*/  @!P2 IMAD R87, R87, R23, RZ ;  /* 0x000000175757a224 */ /* 0x000fe200078e02ff */
[----:B------:R-:W-:Y:S01]  /*5910*/  @!P4 STG.E.U8 desc[UR36][R4.64+0x38], R13 ;  /* 0x0000380d0400c986 */ /* 0x000fe2000c101124 */
[----:B------:R-:W-:-:S03]  /*5920*/  ISETP.LT.OR P4, PT, R3, 0x1, !P3 ;  /* 0x000000010300780c */ /* 0x000fc60005f81670 */
[----:B------:R-:W-:Y:S01]  /*5930*/  @!P5 STG.E.U8 desc[UR36][R4.64+0x39], R85 ;  /* 0x000039550400d986 */ /* 0x000fe2000c101124 */
[C---:B------:R-:W-:Y:S02]  /*5940*/  ISETP.LT.OR P5, PT, R3.reuse, 0x1, !P1 ;  /* 0x000000010300780c */ /* 0x040fe40004fa1670 */
[-C--:B0-----:R-:W-:Y:S01]  /*5950*/  @!P0 IMAD R9, R86, R23.reuse, RZ ;  /* 0x0000001756098224 */ /* 0x081fe200078e02ff */
[----:B------:R-:W-:Y:S01]  /*5960*/  @!P2 STG.E.U8 desc[UR36][R6.64+0x39], R87 ;  /* 0x000039570600a986 */ /* 0x000fe2000c101124 */
[C---:B------:R-:W-:Y:S02]  /*5970*/  ISETP.LT.OR P1, PT, R3.reuse, 0x9, !P1 ;  /* 0x000000090300780c */ /* 0x040fe40004f21670 */
        /* <DEDUP_REMOVED lines=19> */
[-C--:B------:R-:W-:Y:S01]  /*5ab0*/  @!P5 IMAD R61, R61, R23.reuse, RZ ;  /* 0x000000173d3dd224 */ /* 0x080fe200078e02ff */
[----:B------:R-:W-:Y:S01]  /*5ac0*/  @!P4 STG.E.U8 desc[UR36][R4.64+0x48], R13 ;  /* 0x0000480d0400c986 */ /* 0x000fe2000c101124 */
[C---:B------:R-:W-:Y:S02]  /*5ad0*/  ISETP.LT.OR P4, PT, R3.reuse, 0x1, !P1 ;  /* 0x000000010300780c */ /* 0x040fe40004f81670 */
[C---:B------:R-:W-:Y:S01]  /*5ae0*/  ISETP.LT.OR P1, PT, R3.reuse, 0x9, !P1 ;  /* 0x000000090300780c */ /* 0x040fe20004f21670 */
        /* <DEDUP_REMOVED lines=9> */
[----:B------:R-:W-:Y:S02]  /*5b80*/  ISETP.GE.AND P0, PT, R12, 0x5a, PT ;  /* 0x0000005a0c00780c */ /* 0x000fe40003f06270 */
[-C--:B------:R-:W-:Y:S01]  /*5b90*/  @!P5 IMAD R65, R65, R23.reuse, RZ ;  /* 0x000000174141d224 */ /* 0x080fe200078e02ff */
[----:B------:R-:W-:Y:S01]  /*5ba0*/  @!P4 STG.E.U8 desc[UR36][R4.64+0x50], R11 ;  /* 0x0000500b0400c986 */ /* 0x000fe2000c101124 */
[----:B------:R-:W-:Y:S01]  /*5bb0*/  ISETP.LT.OR P4, PT, R3, 0x1, !P3 ;  /* 0x000000010300780c */ /* 0x000fe20005f81670 */
[-C--:B------:R-:W-:Y:S01]  /*5bc0*/  @!P2 IMAD R67, R67, R23.reuse, RZ ;  /* 0x000000174343a224 */ /* 0x080fe200078e02ff */
[C---:B------:R-:W-:Y:S01]  /*5bd0*/  ISETP.LT.OR P3, PT, R3.reuse, 0x9, !P3 ;  /* 0x000000090300780c */ /* 0x040fe20005f61670 */
[----:B------:R-:W-:Y:S01]  /*5be0*/  @!P5 STG.E.U8 desc[UR36][R4.64+0x51], R65 ;  /* 0x000051410400d986 */ /* 0x000fe2000c101124 */
[----:B------:R-:W-:Y:S01]  /*5bf0*/  ISETP.LT.OR P5, PT, R3, 0x1, !P0 ;  /* 0x000000010300780c */ /* 0x000fe200047a1670 */
[----:B0-----:R-:W-:-:S02]  /*5c00*/  @!P1 IMAD R9, R66, R23, RZ ;  /* 0x0000001742099224 */ /* 0x001fc400078e02ff */
[----:B------:R-:W-:Y:S01]  /*5c10*/  @!P2 STG.E.U8 desc[UR36][R6.64+0x51], R67 ;  /* 0x000051430600a986 */ /* 0x000fe2000c101124 */
[----:B------:R-:W-:Y:S02]  /*5c20*/  ISETP.LT.OR P2, PT, R3, 0x9, !P0 ;  /* 0x000000090300780c */ /* 0x000fe40004741670 */
[----:B------:R-:W-:Y:S01]  /*5c30*/  ISETP.GE.AND P0, PT, R12, 0x62, PT ;  /* 0x000000620c00780c */ /* 0x000fe20003f06270 */
[----:B------:R0:W-:Y:S02]  /*5c40*/  @!P1 STG.E.U8 desc[UR36][R6.64+0x50], R9 ;  /* 0x0000500906009986 */ /* 0x0001e4000c101124 */
[----:B------:R-:W-:Y:S01]  /*5c50*/  @!P4 IMAD R13, R68, R23, RZ ;  /* 0x00000017440dc224 */ /* 0x000fe200078e02ff */
[----:B------:R-:W-:-:S03]  /*5c60*/  ISETP.GE.AND P1, PT, R12, 0x61, PT ;  /* 0x000000610c00780c */ /* 0x000fc60003f26270 */
[-C--:B------:R-:W-:Y:S01]  /*5c70*/  @!P5 IMAD R69, R69, R23.reuse, RZ ;  /* 0x000000174545d224 */ /* 0x080fe200078e02ff */
[----:B------:R-:W-:Y:S01]  /*5c80*/  @!P4 STG.E.U8 desc[UR36][R4.64+0x58], R13 ;  /* 0x0000580d0400c986 */ /* 0x000fe2000c101124 */
[C---:B------:R-:W-:Y:S02]  /*5c90*/  ISETP.LT.OR P4, PT, R3.reuse, 0x1, !P0 ;  /* 0x000000010300780c */ /* 0x040fe40004781670 */
[C---:B------:R-:W-:Y:S01]  /*5ca0*/  ISETP.LT.OR P0, PT, R3.reuse, 0x9, !P0 ;  /* 0x000000090300780c */ /* 0x040fe20004701670 */
[----:B------:R-:W-:Y:S01]  /*5cb0*/  @!P5 STG.E.U8 desc[UR36][R4.64+0x59], R69 ;  /* 0x000059450400d986 */ /* 0x000fe2000c101124 */
[C---:B------:R-:W-:Y:S01]  /*5cc0*/  ISETP.LT.OR P5, PT, R3.reuse, 0x1, !P1 ;  /* 0x000000010300780c */ /* 0x040fe20004fa1670 */
[-C--:B0-----:R-:W-:Y:S01]  /*5cd0*/  @!P3 IMAD R9, R70, R23.reuse, RZ ;  /* 0x000000174609b224 */ /* 0x081fe200078e02ff */
[----:B------:R-:W-:Y:S01]  /*5ce0*/  ISETP.LT.OR P1, PT, R3, 0x9, !P1 ;  /* 0x000000090300780c */ /* 0x000fe20004f21670 */
[----:B------:R-:W-:-:S03]  /*5cf0*/  @!P2 IMAD R71, R71, R23, RZ ;  /* 0x000000174747a224 */ /* 0x000fc600078e02ff */
[----:B------:R0:W-:Y:S01]  /*5d00*/  @!P3 STG.E.U8 desc[UR36][R6.64+0x58], R9 ;  /* 0x000058090600b986 */ /* 0x0001e2000c101124 */
[C---:B------:R-:W-:Y:S02]  /*5d10*/  ISETP.GE.AND P3, PT, R12.reuse, 0x69, PT ;  /* 0x000000690c00780c */ /* 0x040fe40003f66270 */
[-C--:B------:R-:W-:Y:S01]  /*5d20*/  @!P4 IMAD R41, R41, R23.reuse, RZ ;  /* 0x000000172929c224 */ /* 0x080fe200078e02ff */
[----:B------:R-:W-:Y:S01]  /*5d30*/  @!P2 STG.E.U8 desc[UR36][R6.64+0x59], R71 ;  /* 0x000059470600a986 */ /* 0x000fe2000c101124 */
[----:B------:R-:W-:Y:S01]  /*5d40*/  ISETP.GE.AND P2, PT, R12, 0x6a, PT ;  /* 0x0000006a0c00780c */ /* 0x000fe20003f46270 */
[-C--:B------:R-:W-:Y:S02]  /*5d50*/  @!P0 IMAD R43, R43, R23.reuse, RZ ;  /* 0x000000172b2b8224 */ /* 0x080fe400078e02ff */
[-C--:B------:R-:W-:Y:S01]  /*5d60*/  @!P5 IMAD R11, R40, R23.reuse, RZ ;  /* 0x00000017280bd224 */ /* 0x080fe200078e02ff */
[----:B------:R-:W-:Y:S01]  /*5d70*/  @!P4 STG.E.U8 desc[UR36][R4.64+0x61], R41 ;  /* 0x000061290400c986 */ /* 0x000fe2000c101124 */
[----:B------:R-:W-:Y:S01]  /*5d80*/  ISETP.LT.OR P4, PT, R3, 0x1, !P2 ;  /* 0x000000010300780c */ /* 0x000fe20005781670 */
[----:B0-----:R-:W-:-:S02]  /*5d90*/  @!P1 IMAD R9, R42, R23, RZ ;  /* 0x000000172a099224 */ /* 0x001fc400078e02ff */
[----:B------:R-:W-:Y:S01]  /*5da0*/  @!P5 STG.E.U8 desc[UR36][R4.64+0x60], R11 ;  /* 0x0000600b0400d986 */ /* 0x000fe2000c101124 */
[C---:B------:R-:W-:Y:S02]  /*5db0*/  ISETP.LT.OR P5, PT, R3.reuse, 0x1, !P3 ;  /* 0x000000010300780c */ /* 0x040fe40005fa1670 */
[C---:B------:R-:W-:Y:S01]  /*5dc0*/  ISETP.LT.OR P3, PT, R3.reuse, 0x9, !P3 ;  /* 0x000000090300780c */ /* 0x040fe20005f61670 */
[----:B------:R0:W-:Y:S01]  /*5dd0*/  @!P1 STG.E.U8 desc[UR36][R6.64+0x60], R9 ;  /* 0x0000600906009986 */ /* 0x0001e2000c101124 */
[C---:B------:R-:W-:Y:S02]  /*5de0*/  ISETP.GE.AND P1, PT, R12.reuse, 0x72, PT ;  /* 0x000000720c00780c */ /* 0x040fe40003f26270 */
[----:B------:R-:W-:Y:S01]  /*5df0*/  ISETP.LT.OR P2, PT, R3, 0x9, !P2 ;  /* 0x000000090300780c */ /* 0x000fe20005741670 */
[----:B------:R-:W-:Y:S01]  /*5e00*/  @!P0 STG.E.U8 desc[UR36][R6.64+0x61], R43 ;  /* 0x0000612b06008986 */ /* 0x000fe2000c101124 */
[----:B------:R-:W-:Y:S01]  /*5e10*/  ISETP.GE.AND P0, PT, R12, 0x71, PT ;  /* 0x000000710c00780c */ /* 0x000fe20003f06270 */
[----:B------:R-:W-:-:S04]  /*5e20*/  @!P4 IMAD R45, R45, R23, RZ ;  /* 0x000000172d2dc224 */ /* 0x000fc800078e02ff */
[-C--:B------:R-:W-:Y:S01]  /*5e30*/  @!P5 IMAD R13, R44, R23.reuse, RZ ;  /* 0x000000172c0dd224 */ /* 0x080fe200078e02ff */
[----:B------:R-:W-:Y:S01]  /*5e40*/  @!P4 STG.E.U8 desc[UR36][R4.64+0x69], R45 ;  /* 0x0000692d0400c986 */ /* 0x000fe2000c101124 */
[C---:B------:R-:W-:Y:S01]  /*5e50*/  ISETP.LT.OR P4, PT, R3.reuse, 0x1, !P0 ;  /* 0x000000010300780c */ /* 0x040fe20004781670 */
[-C--:B0-----:R-:W-:Y:S01]  /*5e60*/  @!P3 IMAD R9, R46, R23.reuse, RZ ;  /* 0x000000172e09b224 */ /* 0x081fe200078e02ff */
[C---:B------:R-:W-:Y:S01]  /*5e70*/  ISETP.LT.OR P0, PT, R3.reuse, 0x9, !P0 ;  /* 0x000000090300780c */ /* 0x040fe20004701670 */
[----:B------:R-:W-:Y:S01]  /*5e80*/  @!P5 STG.E.U8 desc[UR36][R4.64+0x68], R13 ;  /* 0x0000680d0400d986 */ /* 0x000fe2000c101124 */
[----:B------:R-:W-:Y:S01]  /*5e90*/  ISETP.LT.OR P5, PT, R3, 0x1, !P1 ;  /* 0x000000010300780c */ /* 0x000fe20004fa1670 */
[----:B------:R-:W-:Y:S01]  /*5ea0*/  @!P2 IMAD R47, R47, R23, RZ ;  /* 0x000000172f2fa224 */ /* 0x000fe200078e02ff */
[----:B------:R-:W-:Y:S01]  /*5eb0*/  ISETP.LT.OR P1, PT, R3, 0x9, !P1 ;  /* 0x000000090300780c */ /* 0x000fe20004f21670 */
[----:B------:R0:W-:Y:S01]  /*5ec0*/  @!P3 STG.E.U8 desc[UR36][R6.64+0x68], R9 ;  /* 0x000068090600b986 */ /* 0x0001e2000c101124 */
[----:B------:R-:W-:-:S03]  /*5ed0*/  ISETP.GE.AND P3, PT, R12, 0x79, PT ;  /* 0x000000790c00780c */ /* 0x000fc60003f66270 */
        /* <DEDUP_REMOVED lines=60> */
[----:B------:R1:W-:Y:S01]  /*62a0*/  @!P4 STG.E.U8 desc[UR36][R4.64+0x90], R11 ;  /* 0x0000900b0400c986 */ /* 0x0003e2000c101124 */
[----:B------:R-:W-:Y:S01]  /*62b0*/  ISETP.LT.OR P4, PT, R3, 0x1, !P3 ;  /* 0x000000010300780c */ /* 0x000fe20005f81670 */
[-C--:B------:R-:W-:Y:S01]  /*62c0*/  @!P0 IMAD R35, R35, R23.reuse, RZ ;  /* 0x0000001723238224 */ /* 0x080fe200078e02ff */
[C---:B------:R-:W-:Y:S01]  /*62d0*/  ISETP.LT.OR P3, PT, R3.reuse, 0x9, !P3 ;  /* 0x000000090300780c */ /* 0x040fe20005f61670 */
[----:B------:R4:W-:Y:S01]  /*62e0*/  @!P5 STG.E.U8 desc[UR36][R4.64+0x91], R33 ;  /* 0x000091210400d986 */ /* 0x0009e2000c101124 */
[C---:B------:R-:W-:Y:S02]  /*62f0*/  ISETP.LT.OR P5, PT, R3.reuse, 0x1, !P2 ;  /* 0x000000010300780c */ /* 0x040fe400057a1670 */
[----:B------:R-:W-:Y:S01]  /*6300*/  ISETP.LT.OR P2, PT, R3, 0x9, !P2 ;  /* 0x000000090300780c */ /* 0x000fe20005741670 */
[-C--:B------:R-:W-:Y:S01]  /*6310*/  @!P1 IMAD R3, R34, R23.reuse, RZ ;  /* 0x0000001722039224 */ /* 0x080fe200078e02ff */
[----:B------:R4:W-:Y:S04]  /*6320*/  @!P0 STG.E.U8 desc[UR36][R6.64+0x91], R35 ;  /* 0x0000912306008986 */ /* 0x0009e8000c101124 */
[----:B------:R4:W-:Y:S01]  /*6330*/  @!P1 STG.E.U8 desc[UR36][R6.64+0x90], R3 ;  /* 0x0000900306009986 */ /* 0x0009e2000c101124 */
[----:B0-----:R-:W-:-:S02]  /*6340*/  @!P4 IMAD R9, R36, R23, RZ ;  /* 0x000000172409c224 */ /* 0x001fc400078e02ff */
[-C--:B-1----:R-:W-:Y:S02]  /*6350*/  @!P3 IMAD R11, R38, R23.reuse, RZ ;  /* 0x00000017260bb224 */ /* 0x082fe400078e02ff */
[-C--:B------:R-:W-:Y:S01]  /*6360*/  @!P5 IMAD R37, R37, R23.reuse, RZ ;  /* 0x000000172525d224 */ /* 0x080fe200078e02ff */
[----:B------:R4:W-:Y:S01]  /*6370*/  @!P4 STG.E.U8 desc[UR36][R4.64+0x98], R9 ;  /* 0x000098090400c986 */ /* 0x0009e2000c101124 */
[----:B------:R-:W-:-:S03]  /*6380*/  @!P2 IMAD R39, R39, R23, RZ ;  /* 0x000000172727a224 */ /* 0x000fc600078e02ff */
[----:B------:R4:W-:Y:S04]  /*6390*/  @!P5 STG.E.U8 desc[UR36][R4.64+0x99], R37 ;  /* 0x000099250400d986 */ /* 0x0009e8000c101124 */
[----:B------:R4:W-:Y:S04]  /*63a0*/  @!P3 STG.E.U8 desc[UR36][R6.64+0x98], R11 ;  /* 0x0000980b0600b986 */ /* 0x0009e8000c101124 */
[----:B------:R4:W-:Y:S02]  /*63b0*/  @!P2 STG.E.U8 desc[UR36][R6.64+0x99], R39 ;  /* 0x000099270600a986 */ /* 0x0009e4000c101124 */
.L_x_191:
[----:B------:R-:W-:Y:S05]  /*63c0*/  BSYNC B0 ;  /* 0x0000000000007941 */ /* 0x000fea0003800000 */
.L_x_29:
[----:B------:R-:W-:Y:S01]  /*63d0*/  ULDC UR4, c[0x0][0xc] ;  /* 0x0000030000047ab9 */ /* 0x000fe20000000800 */
[----:B------:R-:W-:Y:S01]  /*63e0*/  ULDC UR5, c[0x0][0x10] ;  /* 0x0000040000057ab9 */ /* 0x000fe20000000800 */
[----:B----4-:R-:W4:Y:S01]  /*63f0*/  LDC R3, c[0x0][0x14] ;  /* 0x00000500ff037b82 */ /* 0x010f220000000800 */
[----:B------:R-:W-:Y:S01]  /*6400*/  UIMAD.WIDE.U32 UR4, UR4, UR5, URZ ;  /* 0x00000005040472a5 */ /* 0x000fe2000f8e003f */
[----:B------:R-:W-:Y:S02]  /*6410*/  IMAD.MOV.U32 R107, RZ, RZ, -0x1 ;  /* 0xffffffffff6b7424 */ /* 0x000fe400078e00ff */
[----:B------:R-:W-:-:S03]  /*6420*/  IMAD.MOV.U32 R22, RZ, RZ, -0x1 ;  /* 0xffffffffff167424 */ /* 0x000fc600078e00ff */
[----:B----4-:R-:W-:-:S04]  /*6430*/  IMAD.WIDE.U32 R16, R3, UR4, R16 ;  /* 0x0000000403107c25 */ /* 0x010fc8000f8e0010 */
[----:B------:R-:W-:Y:S01]  /*6440*/  IMAD R3, R3, UR5, RZ ;  /* 0x0000000503037c24 */ /* 0x000fe2000f8e02ff */
[----:B------:R-:W-:Y:S02]  /*6450*/  ULDC.64 UR4, c[0x0][0x650] ;  /* 0x0001940000047ab9 */ /* 0x000fe40000000a00 */
[----:B------:R-:W-:Y:S01]  /*6460*/  ISETP.GE.U32.AND P0, PT, R16, UR4, PT ;  /* 0x0000000410007c0c */ /* 0x000fe2000bf06070 */
[--C-:B------:R-:W-:Y:S01]  /*6470*/  IMAD.IADD R17, R17, 0x1, R3.reuse ;  /* 0x0000000111117824 */ /* 0x100fe200078e0203 */
[----:B------:R-:W-:-:S04]  /*6480*/  PRMT R3, RZ, 0x7610, R3 ;  /* 0x00007610ff037816 */ /* 0x000fc80000000003 */
[----:B------:R-:W-:-:S13]  /*6490*/  ISETP.GE.U32.AND.EX P0, PT, R17, UR5, PT, P0 ;  /* 0x0000000511007c0c */ /* 0x000fda000bf06100 */
[----:B------:R-:W-:Y:S05]  /*64a0*/  @P0 BRA `(.L_x_192) ;  /* 0x0000000400640947 */ /* 0x000fea0003800000 */
[----:B------:R-:W4:Y:S01]  /*64b0*/  S2R R12, SR_CTAID.X ;  /* 0x00000000000c7919 */ /* 0x000f220000002500 */
[----:B------:R-:W0:Y:S01]  /*64c0*/  LDC.64 R10, c[0x0][0x628] ;  /* 0x00018a00ff0a7b82 */ /* 0x000e220000000a00 */
[----:B------:R-:W-:Y:S01]  /*64d0*/  ULDC UR4, c[0x0][0x150] ;  /* 0x0000540000047ab9 */ /* 0x000fe20000000800 */
[----:B------:R-:W-:Y:S01]  /*64e0*/  IMAD.MOV.U32 R8, RZ, RZ, R16 ;  /* 0x000000ffff087224 */ /* 0x000fe200078e0010 */
[----:B------:R-:W0:Y:S01]  /*64f0*/  S2R R24, SR_CTAID.Y ;  /* 0x0000000000187919 */ /* 0x000e220000002600 */
[----:B------:R-:W-:-:S04]  /*6500*/  IMAD.MOV.U32 R9, RZ, RZ, R17 ;  /* 0x000000ffff097224 */ /* 0x000fc800078e0011 */
[----:B------:R-:W1:Y:S08]  /*6510*/  LDC R21, c[0x0][0x144] ;  /* 0x00005100ff157b82 */ /* 0x000e700000000800 */
[----:B------:R-:W1:Y:S08]  /*6520*/  LDC R0, c[0x0][0x630] ;  /* 0x00018c00ff007b82 */ /* 0x000e700000000800 */
[----:B------:R-:W1:Y:S01]  /*6530*/  LDC.64 R14, c[0x0][0x620] ;  /* 0x00018800ff0e7b82 */ /* 0x000e620000000a00 */
[----:B0-----:R-:W-:-:S04]  /*6540*/  ISETP.NE.U32.AND P0, PT, R10, RZ, PT ;  /* 0x000000ff0a00720c */ /* 0x001fc80003f05070 */
[----:B------:R-:W-:Y:S02]  /*6550*/  ISETP.NE.AND.EX P0, PT, R11, RZ, PT, P0 ;  /* 0x000000ff0b00720c */ /* 0x000fe40003f05300 */
[----:B----4-:R-:W-:-:S05]  /*6560*/  I2FP.F32.U32 R3, R12 ;  /* 0x0000000c00037245 */ /* 0x010fca0000201000 */
[----:B------:R-:W-:-:S04]  /*6570*/  FMUL R3, R3, UR4 ;  /* 0x0000000403037c20 */ /* 0x000fc80008400000 */
[----:B------:R0:W4:Y:S02]  /*6580*/  F2I.U32.TRUNC.NTZ R20, R3 ;  /* 0x0000000300147305 */ /* 0x000124000020f000 */
[----:B------:R-:W-:Y:S05]  /*6590*/  @!P0 BRA `(.L_x_193) ;  /* 0x0000000000288947 */ /* 0x000fea0003800000 */
[----:B0-----:R-:W0:Y:S02]  /*65a0*/  LDC R3, c[0x0][0x634] ;  /* 0x00018d00ff037b82 */ /* 0x001e240000000800 */
[----:B0-----:R-:W-:-:S05]  /*65b0*/  IADD3 R3, P0, R16, R3, RZ ;  /* 0x0000000310037210 */ /* 0x001fca0007f1e0ff */
[----:B------:R-:W-:-:S04]  /*65c0*/  IMAD.X R13, RZ, RZ, R17, P0 ;  /* 0x000000ffff0d7224 */ /* 0x000fc800000e0611 */
[----:B------:R-:W-:-:S04]  /*65d0*/  IMAD.WIDE.U32 R4, R13, R10, RZ ;  /* 0x0000000a0d047225 */ /* 0x000fc800078e00ff */
[----:B-1-3--:R-:W-:-:S04]  /*65e0*/  IMAD.WIDE.U32 R6, P0, R3, R11, R4 ;  /* 0x0000000b03067225 */ /* 0x00afc80007800004 */
[----:B------:R-:W-:-:S04]  /*65f0*/  IMAD.WIDE.U32 R4, R3, R10, RZ ;  /* 0x0000000a03047225 */ /* 0x000fc800078e00ff */
[----:B------:R-:W-:Y:S01]  /*6600*/  IMAD.X R9, RZ, RZ, RZ, P0 ;  /* 0x000000ffff097224 */ /* 0x000fe200000e06ff */
[----:B------:R-:W-:Y:S01]  /*6610*/  IADD3 RZ, P0, R5, R6, RZ ;  /* 0x0000000605ff7210 */ /* 0x000fe20007f1e0ff */
[----:B------:R-:W-:-:S04]  /*6620*/  IMAD.MOV.U32 R8, RZ, RZ, R7 ;  /* 0x000000ffff087224 */ /* 0x000fc800078e0007 */
[----:B------:R-:W-:-:S08]  /*6630*/  IMAD.WIDE.U32.X R8, R13, R11, R8, P0 ;  /* 0x0000000b0d087225 */ /* 0x000fd000000e0408 */
.L_x_193:
[----:B------:R-:W2:Y:S01]  /*6640*/  LDC.64 R28, c[0x0][0x640] ;  /* 0x00019000ff1c7b82 */ /* 0x000ea20000000a00 */
[-CC-:B-1----:R-:W-:Y:S01]  /*6650*/  SHF.R.U64 R22, R8, R0.reuse, R9.reuse ;  /* 0x0000000008167219 */ /* 0x182fe20000001209 */
[----:B----4-:R-:W-:Y:S01]  /*6660*/  IMAD.MOV R20, RZ, RZ, -R20 ;  /* 0x000000ffff147224 */ /* 0x010fe200078e0a14 */
[----:B------:R-:W-:Y:S01]  /*6670*/  SHF.R.U32.HI R0, RZ, R0, R9 ;  /* 0x00000000ff007219 */ /* 0x000fe20000011609 */
[----:B------:R-:W-:Y:S01]  /*6680*/  ULDC UR4, c[0x0][0x154] ;  /* 0x0000550000047ab9 */ /* 0x000fe20000000800 */
[----:B0-----:R-:W-:Y:S01]  /*6690*/  IADD3 R3, P0, RZ, -R22, RZ ;  /* 0x80000016ff037210 */ /* 0x001fe20007f1e0ff */
[----:B------:R-:W-:Y:S02]  /*66a0*/  IMAD R21, R21, R20, R12 ;  /* 0x0000001415157224 */ /* 0x000fe400078e020c */
[----:B---3--:R-:W0:Y:S01]  /*66b0*/  LDC R6, c[0x0][0x618] ;  /* 0x00018600ff067b82 */ /* 0x008e220000000800 */
[----:B------:R-:W-:Y:S02]  /*66c0*/  IMAD.MOV.U32 R7, RZ, RZ, 0x1 ;  /* 0x00000001ff077424 */ /* 0x000fe400078e00ff */
[----:B------:R-:W-:-:S04]  /*66d0*/  IMAD.X R5, RZ, RZ, ~R0, P0 ;  /* 0x000000ffff057224 */ /* 0x000fc800000e0e00 */
[-C--:B------:R-:W-:Y:S01]  /*66e0*/  IMAD R0, R5, R14.reuse, RZ ;  /* 0x0000000e05007224 */ /* 0x080fe200078e02ff */
[----:B------:R-:W1:Y:S01]  /*66f0*/  LDC R8, c[0x0][0x608] ;  /* 0x00018200ff087b82 */ /* 0x000e620000000800 */
[----:B------:R-:W-:-:S04]  /*6700*/  IMAD.WIDE.U32 R4, R3, R14, R16 ;  /* 0x0000000e03047225 */ /* 0x000fc800078e0010 */
[----:B------:R-:W-:Y:S01]  /*6710*/  IMAD R3, R3, R15, R0 ;  /* 0x0000000f03037224 */ /* 0x000fe200078e0200 */
[----:B------:R-:W-:Y:S02]  /*6720*/  I2FP.F32.U32 R0, R24 ;  /* 0x0000001800007245 */ /* 0x000fe40000201000 */
[----:B------:R-:W3:Y:S01]  /*6730*/  LDC R26, c[0x0][0x658] ;  /* 0x00019600ff1a7b82 */ /* 0x000ee20000000800 */
[----:B------:R-:W-:Y:S01]  /*6740*/  IMAD.IADD R3, R5, 0x1, R3 ;  /* 0x0000000105037824 */ /* 0x000fe200078e0203 */
[----:B--2---:R-:W-:Y:S01]  /*6750*/  ISETP.NE.U32.AND P0, PT, R28, RZ, PT ;  /* 0x000000ff1c00720c */ /* 0x004fe20003f05070 */
[----:B------:R-:W-:Y:S01]  /*6760*/  FMUL R0, R0, UR4 ;  /* 0x0000000400007c20 */ /* 0x000fe20008400000 */
[----:B------:R-:W-:Y:S02]  /*6770*/  IMAD.MOV.U32 R5, RZ, RZ, -0x1 ;  /* 0xffffffffff057424 */ /* 0x000fe400078e00ff */
[----:B------:R-:W-:Y:S01]  /*6780*/  ISETP.NE.AND.EX P0, PT, R29, RZ, PT, P0 ;  /* 0x000000ff1d00720c */ /* 0x000fe20003f05300 */
[----:B------:R2:W4:Y:S01]  /*6790*/  F2I.U32.TRUNC.NTZ R13, R0 ;  /* 0x00000000000d7305 */ /* 0x000522000020f000 */
[----:B------:R-:W2:Y:S01]  /*67a0*/  LDC R15, c[0x0][0x148] ;  /* 0x00005200ff0f7b82 */ /* 0x000ea20000000800 */
[----:B0-----:R-:W-:-:S02]  /*67b0*/  SHF.R.U64 R12, R4, R6, R3 ;  /* 0x00000006040c7219 */ /* 0x001fc40000001203 */
[----:B------:R-:W-:-:S05]  /*67c0*/  SHF.R.U32.HI R3, RZ, R6, R3 ;  /* 0x00000006ff037219 */ /* 0x000fca0000011603 */
[----:B------:R-:W0:Y:S01]  /*67d0*/  LDC R20, c[0x0][0x600] ;  /* 0x00018000ff147b82 */ /* 0x000e220000000800 */
[-CC-:B-1----:R-:W-:Y:S02]  /*67e0*/  SHF.R.U64 R10, R12, R8.reuse, R3.reuse ;  /* 0x000000080c0a7219 */ /* 0x182fe40000001203 */
[----:B------:R-:W-:-:S05]  /*67f0*/  SHF.R.U32.HI R3, RZ, R8, R3 ;  /* 0x00000008ff037219 */ /* 0x000fca0000011603 */
[----:B------:R-:W1:Y:S01]  /*6800*/  LDC R27, c[0x0][0x648] ;  /* 0x00019200ff1b7b82 */ /* 0x000e620000000800 */
[-C--:B---3--:R-:W-:Y:S02]  /*6810*/  SHF.L.U32 R4, R5, R26.reuse, RZ ;  /* 0x0000001a05047219 */ /* 0x088fe400000006ff */
[-CC-:B------:R-:W-:Y:S02]  /*6820*/  SHF.R.U64 R14, R10, R26.reuse, R3.reuse ;  /* 0x0000001a0a0e7219 */ /* 0x180fe40000001203 */
[----:B------:R-:W-:Y:S02]  /*6830*/  SHF.R.U32.HI R5, RZ, R26, R3 ;  /* 0x0000001aff057219 */ /* 0x000fe40000011603 */
[----:B------:R-:W-:Y:S01]  /*6840*/  LOP3.LUT R25, RZ, R4, RZ, 0x33, !PT ;  /* 0x00000004ff197212 */ /* 0x000fe200078e33ff */
[----:B------:R-:W3:Y:S01]  /*6850*/  LDC R30, c[0x0][0x638] ;  /* 0x00018e00ff1e7b82 */ /* 0x000ee20000000800 */
[----:B------:R-:W-:Y:S01]  /*6860*/  SHF.L.U32 R26, R7, R26, RZ ;  /* 0x0000001a071a7219 */ /* 0x000fe200000006ff */
[----:B------:R-:W-:-:S06]  /*6870*/  IMAD.MOV.U32 R4, RZ, RZ, R14 ;  /* 0x000000ffff047224 */ /* 0x000fcc00078e000e */
[----:B------:R-:W0:Y:S01]  /*6880*/  LDC R31, c[0x0][0x610] ;  /* 0x00018400ff1f7b82 */ /* 0x000e220000000800 */
[----:B----4-:R-:W-:Y:S05]  /*6890*/  @!P0 BRA `(.L_x_194) ;  /* 0x0000000000288947 */ /* 0x010fea0003800000 */
[----:B------:R-:W4:Y:S02]  /*68a0*/  LDC R3, c[0x0][0x64c] ;  /* 0x00019300ff037b82 */ /* 0x000f240000000800 */
[----:B----4-:R-:W-:-:S05]  /*68b0*/  IADD3 R3, P0, R14, R3, RZ ;  /* 0x000000030e037210 */ /* 0x010fca0007f1e0ff */
        /* <DEDUP_REMOVED lines=8> */
.L_x_194:
[----:B------:R-:W-:Y:S01]  /*6940*/  ISETP.NE.AND P0, PT, R2, 0x1, PT ;  /* 0x000000010200780c */ /* 0x000fe20003f05270 */
[----:B0-----:R-:W-:Y:S01]  /*6950*/  VIADD R7, R20, 0xffffffff ;  /* 0xffffffff14077836 */ /* 0x001fe20000000000 */
[----:B-12---:R-:W-:Y:S01]  /*6960*/  SHF.R.U64 R0, R4, R27, R5 ;  /* 0x0000001b04007219 */ /* 0x006fe20000001205 */
[----:B------:R-:W-:Y:S01]  /*6970*/  IMAD.MOV R13, RZ, RZ, -R13 ;  /* 0x000000ffff0d7224 */ /* 0x000fe200078e0a0d */
[----:B------:R-:W-:Y:S01]  /*6980*/  LOP3.LUT R5, R10, R25, RZ, 0xc0, !PT ;  /* 0x000000190a057212 */ /* 0x000fe200078ec0ff */
[----:B------:R-:W-:Y:S01]  /*6990*/  IMAD.MOV.U32 R4, RZ, RZ, 0x1 ;  /* 0x00000001ff047424 */ /* 0x000fe200078e00ff */
[----:B------:R-:W-:Y:S01]  /*69a0*/  LOP3.LUT R12, R12, R7, RZ, 0xc0, !PT ;  /* 0x000000070c0c7212 */ /* 0x000fe200078ec0ff */
[----:B------:R-:W-:Y:S02]  /*69b0*/  IMAD.MOV R3, RZ, RZ, -R0 ;  /* 0x000000ffff037224 */ /* 0x000fe400078e0a00 */
[----:B------:R-:W-:Y:S02]  /*69c0*/  IMAD R0, R26, R0, R5 ;  /* 0x000000001a007224 */ /* 0x000fe400078e0205 */
[----:B---3--:R-:W-:-:S02]  /*69d0*/  IMAD R3, R3, R30, R14 ;  /* 0x0000001e03037224 */ /* 0x008fc400078e020e */
[----:B------:R-:W-:Y:S02]  /*69e0*/  @P0 IMAD R21, R15, R13, R24 ;  /* 0x0000000d0f150224 */ /* 0x000fe400078e0218 */
[----:B------:R-:W-:Y:S01]  /*69f0*/  IMAD R5, R3, R20, R12 ;  /* 0x0000001403057224 */ /* 0x000fe200078e020c */
[----:B------:R-:W-:Y:S01]  /*6a00*/  PRMT R3, R4, 0x7610, R3 ;  /* 0x0000761004037816 */ /* 0x000fe20000000003 */
[----:B------:R-:W-:-:S05]  /*6a10*/  IMAD R0, R0, R31, R21 ;  /* 0x0000001f00007224 */ /* 0x000fca00078e0215 */
[----:B------:R-:W-:Y:S02]  /*6a20*/  SEL R107, R5, R0, !P0 ;  /* 0x00000000056b7207 */ /* 0x000fe40004000000 */
[----:B------:R-:W-:-:S07]  /*6a30*/  SEL R0, R0, R5, !P0 ;  /* 0x0000000500007207 */ /* 0x000fce0004000000 */
.L_x_192:
[----:B------:R-:W-:Y:S01]  /*6a40*/  LOP3.LUT P0, RZ, R3, 0xff, RZ, 0xc0, !PT ;  /* 0x000000ff03ff7812 */ /* 0x000fe2000780c0ff */
[----:B------:R-:W-:-:S12]  /*6a50*/  IMAD.MOV.U32 R106, RZ, RZ, R0 ;  /* 0x000000ffff6a7224 */ /* 0x000fd800078e0000 */
[----:B------:R-:W-:Y:S05]  /*6a60*/  @P0 BRA `(.L_x_195) ;  /* 0xffffffa400e40947 */ /* 0x000fea000383ffff */
[----:B------:R-:W-:Y:S05]  /*6a70*/  EXIT ;  /* 0x000000000000794d */ /* 0x000fea0003800000 */
.L_x_4:
[----:B0-----:R-:W-:Y:S01]  /*6a80*/  ULDC.64 UR4, c[0x0][0x650] ;  /* 0x0001940000047ab9 */ /* 0x001fe20000000a00 */
        /* <DEDUP_REMOVED lines=25> */
.L_x_197:
[--C-:B------:R-:W-:Y:S01]  /*6c20*/  SHF.R.U64 R12, R10, R14, R11.reuse ;  /* 0x0000000e0a0c7219 */ /* 0x100fe2000000120b */
[----:B------:R-:W0:Y:S01]  /*6c30*/  LDC R22, c[0x0][0x618] ;  /* 0x00018600ff167b82 */ /* 0x000e220000000800 */
[----:B------:R-:W-:Y:S01]  /*6c40*/  I2FP.F32.U32 R6, R4 ;  /* 0x0000000400067245 */ /* 0x000fe20000201000 */
[----:B------:R-:W-:Y:S01]  /*6c50*/  ULDC UR4, c[0x0][0x150] ;  /* 0x0000540000047ab9 */ /* 0x000fe20000000800 */
[----:B------:R-:W-:Y:S02]  /*6c60*/  SHF.R.U32.HI R5, RZ, R14, R11 ;  /* 0x0000000eff057219 */ /* 0x000fe4000001160b */
[----:B------:R-:W-:Y:S01]  /*6c70*/  IADD3 R9, P0, RZ, -R12, RZ ;  /* 0x8000000cff097210 */ /* 0x000fe20007f1e0ff */
[----:B------:R-:W-:Y:S01]  /*6c80*/  FMUL R11, R6, UR4 ;  /* 0x00000004060b7c20 */ /* 0x000fe20008400000 */
[----:B------:R-:W-:Y:S01]  /*6c90*/  ULDC UR4, c[0x0][0x154] ;  /* 0x0000550000047ab9 */ /* 0x000fe20000000800 */
[----:B------:R-:W1:Y:S02]  /*6ca0*/  LDC.64 R24, c[0x0][0x640] ;  /* 0x00019000ff187b82 */ /* 0x000e640000000a00 */
[----:B------:R-:W-:-:S02]  /*6cb0*/  IMAD.X R5, RZ, RZ, ~R5, P0 ;  /* 0x000000ffff057224 */ /* 0x000fc400000e0e05 */
[----:B------:R-:W2:Y:S01]  /*6cc0*/  F2I.U32.TRUNC.NTZ R11, R11 ;  /* 0x0000000b000b7305 */ /* 0x000ea2000020f000 */
[----:B------:R-:W-:-:S03]  /*6cd0*/  IMAD.WIDE.U32 R6, R9, R20, R16 ;  /* 0x0000001409067225 */ /* 0x000fc600078e0010 */
[----:B------:R-:W3:Y:S01]  /*6ce0*/  LDC R13, c[0x0][0x144] ;  /* 0x00005100ff0d7b82 */ /* 0x000ee20000000800 */
[----:B------:R-:W-:-:S04]  /*6cf0*/  IMAD R8, R5, R20, RZ ;  /* 0x0000001405087224 */ /* 0x000fc800078e02ff */
[----:B------:R-:W-:Y:S02]  /*6d00*/  IMAD R5, R9, R21, R8 ;  /* 0x0000001509057224 */ /* 0x000fe400078e0208 */
[----:B------:R-:W-:Y:S01]  /*6d10*/  IMAD.MOV.U32 R8, RZ, RZ, -0x1 ;  /* 0xffffffffff087424 */ /* 0x000fe200078e00ff */
[----:B------:R-:W4:Y:S01]  /*6d20*/  LDC R14, c[0x0][0x608] ;  /* 0x00018200ff0e7b82 */ /* 0x000f220000000800 */
[----:B------:R-:W-:Y:S01]  /*6d30*/  IMAD.IADD R5, R7, 0x1, R5 ;  /* 0x0000000107057824 */ /* 0x000fe200078e0205 */
[----:B------:R-:W-:-:S04]  /*6d40*/  I2FP.F32.U32 R7, R3 ;  /* 0x0000000300077245 */ /* 0x000fc80000201000 */
[-C--:B0-----:R-:W-:Y:S01]  /*6d50*/  SHF.R.U64 R10, R6, R22.reuse, R5 ;  /* 0x00000016060a7219 */ /* 0x081fe20000001205 */
[----:B--2---:R-:W-:Y:S01]  /*6d60*/  IMAD.MOV R6, RZ, RZ, -R11 ;  /* 0x000000ffff067224 */ /* 0x004fe200078e0a0b */
[----:B------:R-:W0:Y:S01]  /*6d70*/  LDC R9, c[0x0][0x658] ;  /* 0x00019600ff097b82 */ /* 0x000e220000000800 */
[----:B-1----:R-:W-:Y:S01]  /*6d80*/  ISETP.NE.U32.AND P0, PT, R24, RZ, PT ;  /* 0x000000ff1800720c */ /* 0x002fe20003f05070 */
[----:B------:R-:W-:Y:S01]  /*6d90*/  FMUL R7, R7, UR4 ;  /* 0x0000000407077c20 */ /* 0x000fe20008400000 */
[----:B------:R-:W-:Y:S02]  /*6da0*/  SHF.R.U32.HI R5, RZ, R22, R5 ;  /* 0x00000016ff057219 */ /* 0x000fe40000011605 */
[----:B------:R-:W-:-:S03]  /*6db0*/  ISETP.NE.AND.EX P0, PT, R25, RZ, PT, P0 ;  /* 0x000000ff1900720c */ /* 0x000fc60003f05300 */
[----:B------:R-:W1:Y:S01]  /*6dc0*/  LDC R20, c[0x0][0x148] ;  /* 0x00005200ff147b82 */ /* 0x000e620000000800 */
[----:B---3--:R-:W-:Y:S02]  /*6dd0*/  IMAD R23, R13, R6, R4 ;  /* 0x000000060d177224 */ /* 0x008fe400078e0204 */
[----:B------:R-:W-:-:S05]  /*6de0*/  IMAD.MOV.U32 R6, RZ, RZ, 0x1 ;  /* 0x00000001ff067424 */ /* 0x000fca00078e00ff */
[----:B------:R-:W2:Y:S01]  /*6df0*/  LDC R21, c[0x0][0x600] ;  /* 0x00018000ff157b82 */ /* 0x000ea20000000800 */
[-CC-:B----4-:R-:W-:Y:S02]  /*6e00*/  SHF.R.U64 R13, R10, R14.reuse, R5.reuse ;  /* 0x0000000e0a0d7219 */ /* 0x190fe40000001205 */
[----:B------:R-:W-:Y:S02]  /*6e10*/  SHF.R.U32.HI R4, RZ, R14, R5 ;  /* 0x0000000eff047219 */ /* 0x000fe40000011605 */
[----:B------:R3:W4:Y:S03]  /*6e20*/  F2I.U32.TRUNC.NTZ R14, R7 ;  /* 0x00000007000e7305 */ /* 0x000726000020f000 */
[----:B------:R-:W1:Y:S01]  /*6e30*/  LDC R26, c[0x0][0x648] ;  /* 0x00019200ff1a7b82 */ /* 0x000e620000000800 */
[-C--:B0-----:R-:W-:Y:S02]  /*6e40*/  SHF.R.U64 R15, R13, R9.reuse, R4 ;  /* 0x000000090d0f7219 */ /* 0x081fe40000001204 */
[----:B------:R-:W-:-:S02]  /*6e50*/  SHF.L.U32 R8, R8, R9, RZ ;  /* 0x0000000908087219 */ /* 0x000fc400000006ff */
[-C--:B------:R-:W-:Y:S01]  /*6e60*/  SHF.R.U32.HI R5, RZ, R9.reuse, R4 ;  /* 0x00000009ff057219 */ /* 0x080fe20000011604 */
[----:B------:R-:W-:Y:S01]  /*6e70*/  IMAD.MOV.U32 R4, RZ, RZ, R15 ;  /* 0x000000ffff047224 */ /* 0x000fe200078e000f */
[----:B------:R-:W-:Y:S01]  /*6e80*/  SHF.L.U32 R22, R6, R9, RZ ;  /* 0x0000000906167219 */ /* 0x000fe200000006ff */
[----:B------:R-:W0:Y:S01]  /*6e90*/  LDC R27, c[0x0][0x638] ;  /* 0x00018e00ff1b7b82 */ /* 0x000e220000000800 */
[----:B------:R-:W-:-:S07]  /*6ea0*/  LOP3.LUT R28, RZ, R8, RZ, 0x33, !PT ;  /* 0x00000008ff1c7212 */ /* 0x000fce00078e33ff */
        /* <DEDUP_REMOVED lines=12> */
.L_x_198:
[----:B------:R-:W-:Y:S01]  /*6f70*/  ISETP.NE.AND P0, PT, R2, 0x1, PT ;  /* 0x000000010200780c */ /* 0x000fe20003f05270 */
[----:B--2---:R-:W-:Y:S01]  /*6f80*/  VIADD R7, R21, 0xffffffff ;  /* 0xffffffff15077836 */ /* 0x004fe20000000000 */
[----:B-1----:R-:W-:Y:S01]  /*6f90*/  SHF.R.U64 R5, R4, R26, R5 ;  /* 0x0000001a04057219 */ /* 0x002fe20000001205 */
[----:B------:R-:W-:Y:S01]  /*6fa0*/  IMAD.MOV R14, RZ, RZ, -R14 ;  /* 0x000000ffff0e7224 */ /* 0x000fe200078e0a0e */
[----:B------:R-:W-:Y:S01]  /*6fb0*/  LOP3.LUT R4, R13, R28, RZ, 0xc0, !PT ;  /* 0x0000001c0d047212 */ /* 0x000fe200078ec0ff */
[----:B------:R-:W-:Y:S01]  /*6fc0*/  IMAD.MOV.U32 R8, RZ, RZ, R12 ;  /* 0x000000ffff087224 */ /* 0x000fe200078e000c */
[----:B------:R-:W-:Y:S01]  /*6fd0*/  LOP3.LUT R10, R10, R7, RZ, 0xc0, !PT ;  /* 0x000000070a0a7212 */ /* 0x000fe200078ec0ff */
[----:B------:R-:W-:Y:S02]  /*6fe0*/  IMAD.MOV R6, RZ, RZ, -R5 ;  /* 0x000000ffff067224 */ /* 0x000fe400078e0a05 */
[----:B------:R-:W-:-:S04]  /*6ff0*/  IMAD R4, R22, R5, R4 ;  /* 0x0000000516047224 */ /* 0x000fc800078e0204 */
[----:B------:R-:W-:Y:S02]  /*7000*/  @P0 IMAD R23, R20, R14, R3 ;  /* 0x0000000e14170224 */ /* 0x000fe400078e0203 */
[----:B0-----:R-:W-:Y:S02]  /*7010*/  IMAD R3, R6, R27, R15 ;  /* 0x0000001b06037224 */ /* 0x001fe400078e020f */
[----:B------:R-:W-:Y:S02]  /*7020*/  IMAD R7, R4, R29, R23 ;  /* 0x0000001d04077224 */ /* 0x000fe400078e0217 */
[----:B------:R-:W-:Y:S02]  /*7030*/  IMAD R4, R3, R21, R10 ;  /* 0x0000001503047224 */ /* 0x000fe400078e020a */
[----:B------:R-:W-:-:S03]  /*7040*/  IMAD.MOV.U32 R6, RZ, RZ, 0x1 ;  /* 0x00000001ff067424 */ /* 0x000fc600078e00ff */
[----:B------:R-:W-:Y:S02]  /*7050*/  SEL R9, R4, R7, !P0 ;  /* 0x0000000704097207 */ /* 0x000fe40004000000 */
[----:B------:R-:W-:-:S07]  /*7060*/  SEL R7, R7, R4, !P0 ;  /* 0x0000000407077207 */ /* 0x000fce0004000000 */
.L_x_196:
[----:B------:R-:W-:-:S08]  /*7070*/  NOP ;  /* 0x0000000000007918 */ /* 0x000fd00000000000 */
[----:B------:R-:W0:-:S00]  /*7080*/  USETMAXREG.DEALLOC.CTAPOOL 0x28 ;  /* 0x00000028000079c8 */ /* 0x000e0000080e0500 */
[----:B0-----:R-:W-:-:S13]  /*7090*/  ISETP.NE.AND P0, PT, R0, RZ, PT ;  /* 0x000000ff0000720c */ /* 0x001fda0003f05270 */
[----:B------:R-:W-:Y:S05]  /*70a0*/  @P0 EXIT ;  /* 0x000000000000094d */ /* 0x000fea0003800000 */
[----:B------:R-:W-:Y:S01]  /*70b0*/  LOP3.LUT P0, RZ, R6, 0xff, RZ, 0xc0, !PT ;  /* 0x000000ff06ff7812 */ /* 0x000fe2000780c0ff */
[----:B------:R-:W-:Y:S02]  /*70c0*/  IMAD.MOV.U32 R0, RZ, RZ, 0x1 ;  /* 0x00000001ff007424 */ /* 0x000fe400078e00ff */
[----:B------:R-:W-:-:S10]  /*70d0*/  IMAD.MOV.U32 R12, RZ, RZ, RZ ;  /* 0x000000ffff0c7224 */ /* 0x000fd400078e00ff */
[----:B------:R-:W-:Y:S05]  /*70e0*/  @!P0 BRA `(.L_x_199) ;  /* 0x0000000c00308947 */ /* 0x000fea0003800000 */
[----:B------:R-:W0:Y:S01]  /*70f0*/  LDC R0, c[0x0][0x28c] ;  /* 0x0000a300ff007b82 */ /* 0x000e220000000800 */
[----:B------:R-:W-:Y:S01]  /*7100*/  ULDC UR5, c[0x0][0x600] ;  /* 0x0001800000057ab9 */ /* 0x000fe20000000800 */
[----:B------:R-:W-:Y:S01]  /*7110*/  ULDC UR4, c[0x0][0xc] ;  /* 0x0000030000047ab9 */ /* 0x000fe20000000800 */
[----:B------:R-:W-:Y:S01]  /*7120*/  UIADD3 UR16, UR5, -0x1, URZ ;  /* 0xffffffff05107890 */ /* 0x000fe2000fffe03f */
[C---:B------:R-:W-:Y:S01]  /*7130*/  LOP3.LUT P2, RZ, R18.reuse, 0x7f, RZ, 0xc0, !PT ;  /* 0x0000007f12ff7812 */ /* 0x040fe2000784c0ff */
[----:B------:R-:W-:Y:S01]  /*7140*/  ULDC UR6, c[0x0][0x658] ;  /* 0x0001960000067ab9 */ /* 0x000fe20000000800 */
[----:B------:R-:W-:Y:S01]  /*7150*/  ULDC UR5, c[0x0][0x10] ;  /* 0x0000040000057ab9 */ /* 0x000fe20000000800 */
[----:B------:R-:W-:Y:S01]  /*7160*/  UMOV UR7, 0xffffffff ;  /* 0xffffffff00077882 */ /* 0x000fe20000000000 */
[----:B------:R-:W-:Y:S01]  /*7170*/  UMOV UR8, 0x1 ;  /* 0x0000000100087882 */ /* 0x000fe20000000000 */
[----:B------:R-:W-:Y:S01]  /*7180*/  UIMAD.WIDE.U32 UR4, UR4, UR5, URZ ;  /* 0x00000005040472a5 */ /* 0x000fe2000f8e003f */
[----:B------:R-:W-:Y:S01]  /*7190*/  LOP3.LUT P0, RZ, R18, 0x1f, RZ, 0xc0, !PT ;  /* 0x0000001f12ff7812 */ /* 0x000fe2000780c0ff */
[----:B------:R-:W-:Y:S01]  /*71a0*/  USHF.L.U32 UR7, UR7, UR6, URZ ;  /* 0x0000000607077299 */ /* 0x000fe2000800063f */
[----:B------:R-:W-:Y:S01]  /*71b0*/  BSSY B0, `(.L_x_199) ;  /* 0x00000bf000007945 */ /* 0x000fe20003800000 */
[----:B------:R-:W-:Y:S01]  /*71c0*/  USHF.L.U32 UR18, UR8, UR6, URZ ;  /* 0x0000000608127299 */ /* 0x000fe2000800063f */
[----:B------:R-:W-:Y:S01]  /*71d0*/  IMAD.MOV.U32 R13, RZ, RZ, 0x1 ;  /* 0x00000001ff0d7424 */ /* 0x000fe200078e00ff */
[----:B------:R-:W-:Y:S01]  /*71e0*/  LOP3.LUT R11, R19, 0x2, RZ, 0xfc, !PT ;  /* 0x00000002130b7812 */ /* 0x000fe200078efcff */
[----:B------:R-:W-:Y:S01]  /*71f0*/  ULDC UR6, c[0x0][0x14] ;  /* 0x0000050000067ab9 */ /* 0x000fe20000000800 */
[----:B------:R-:W-:Y:S01]  /*7200*/  PLOP3.LUT P0, PT, P0, P2, PT, 0x8a, 0x0 ;  /* 0x000000000000781c */ /* 0x000fe20000705172 */
[----:B------:R-:W-:Y:S01]  /*7210*/  UIMAD.WIDE.U32 UR20, UR4, UR6, URZ ;  /* 0x00000006041472a5 */ /* 0x000fe2000f8e003f */
[----:B------:R-:W-:Y:S01]  /*7220*/  IMAD.MOV.U32 R12, RZ, RZ, RZ ;  /* 0x000000ffff0c7224 */ /* 0x000fe200078e00ff */
[----:B------:R-:W-:-:S02]  /*7230*/  UIMAD UR13, UR5, UR6, URZ ;  /* 0x00000006050d72a4 */ /* 0x000fc4000f8e023f */
[----:B------:R-:W-:Y:S01]  /*7240*/  ULOP3.LUT UR17, URZ, UR7, URZ, 0x33, !UPT ;  /* 0x000000073f117292 */ /* 0x000fe2000f8e333f */
[----:B0-----:R-:W-:Y:S01]  /*7250*/  VIADD R0, R0, 0x1f ;  /* 0x0000001f00007836 */ /* 0x001fe20000000000 */
[----:B------:R-:W-:Y:S01]  /*7260*/  UIADD3 UR13, UR21, UR13, URZ ;  /* 0x0000000d150d7290 */ /* 0x000fe2000fffe03f */
[----:B------:R-:W-:-:S03]  /*7270*/  ULDC.64 UR22, c[0x0][0x198] ;  /* 0x0000660000167ab9 */ /* 0x000fc60000000a00 */
[----:B------:R-:W-:-:S04]  /*7280*/  SHF.R.S32.HI R3, RZ, 0x1f, R0 ;  /* 0x0000001fff037819 */ /* 0x000fc80000011400 */
[----:B------:R-:W-:Y:S01]  /*7290*/  LEA.HI R3, R3, R0, RZ, 0x5 ;  /* 0x0000000003037211 */ /* 0x000fe200078f28ff */
[----:B------:R-:W-:-:S03]  /*72a0*/  IMAD.MOV.U32 R0, RZ, RZ, 0x1 ;  /* 0x00000001ff007424 */ /* 0x000fc600078e00ff */
[----:B------:R-:W-:-:S05]  /*72b0*/  SHF.R.S32.HI R3, RZ, 0x5, R3 ;  /* 0x00000005ff037819 */ /* 0x000fca0000011403 */
[----:B------:R-:W-:-:S07]  /*72c0*/  VIADD R10, R3, 0x1 ;  /* 0x00000001030a7836 */ /* 0x000fce0000000000 */
.L_x_211:
[----:B------:R-:W-:-:S03]  /*72d0*/  UMOV UR4, 0xffffffff ;  /* 0xffffffff00047882 */ /* 0x000fc60000000000 */
[----:B------:R-:W-:Y:S05]  /*72e0*/  BRA.DIV UR4, `(.L_x_200) ;  /* 0x0000001a048c7947 */ /* 0x000fea000b800000 */
[----:B------:R-:W-:-:S13]  /*72f0*/  ELECT P6, URZ, PT ;  /* 0x00000000003f782f */ /* 0x000fda00038c0000 */
.L_x_243:
[----:B------:R-:W0:Y:S01]  /*7300*/  LDC R4, c[0x0][0x28c] ;  /* 0x0000a300ff047b82 */ /* 0x000e220000000800 */
[----:B------:R-:W-:Y:S01]  /*7310*/  BSSY B1, `(.L_x_201) ;  /* 0x0000037000017945 */ /* 0x000fe20003800000 */
[----:B0-----:R-:W-:-:S13]  /*7320*/  ISETP.LT.OR P6, PT, R4, 0x1, !P6 ;  /* 0x000000010400780c */ /* 0x001fda00077c1670 */
[----:B------:R-:W-:Y:S05]  /*7330*/  @P6 BRA `(.L_x_202) ;  /* 0x0000000000d06947 */ /* 0x000fea0003800000 */
[----:B------:R-:W-:Y:S02]  /*7340*/  IMAD R15, R9, 0xa0, RZ ;  /* 0x000000a0090f7824 */ /* 0x000fe400078e02ff */
[----:B------:R-:W-:Y:S02]  /*7350*/  IMAD.SHL.U32 R18, R7, 0x80, RZ ;  /* 0x0000008007127824 */ /* 0x000fe400078e00ff */
[----:B------:R-:W-:Y:S02]  /*7360*/  IMAD.MOV.U32 R20, RZ, RZ, RZ ;  /* 0x000000ffff147224 */ /* 0x000fe400078e00ff */
[----:B------:R-:W-:Y:S02]  /*7370*/  IMAD.MOV.U32 R4, RZ, RZ, R10 ;  /* 0x000000ffff047224 */ /* 0x000fe400078e000a */
[----:B------:R-:W-:Y:S02]  /*7380*/  IMAD.MOV.U32 R5, RZ, RZ, R0 ;  /* 0x000000ffff057224 */ /* 0x000fe400078e0000 */
[----:B------:R-:W-:-:S07]  /*7390*/  IMAD.MOV.U32 R6, RZ, RZ, R12 ;  /* 0x000000ffff067224 */ /* 0x000fce00078e000c */
.L_x_206:
[----:B------:R-:W0:Y:S01]  /*73a0*/  S2R R14, SR_CgaCtaId ;  /* 0x00000000000e7919 */ /* 0x000e220000008800 */
[----:B------:R-:W-:Y:S01]  /*73b0*/  MOV R7, 0x400 ;  /* 0x0000040000077802 */ /* 0x000fe20000000f00 */
[----:B------:R-:W1:Y:S03]  /*73c0*/  @!P2 LDC R9, c[0x0][0x500] ;  /* 0x00014000ff09ab82 */ /* 0x000e660000000800 */
[----:B0-----:R-:W-:Y:S02]  /*73d0*/  LEA R21, R14, R7, 0x18 ;  /* 0x000000070e157211 */ /* 0x001fe400078ec0ff */
[----:B------:R-:W-:-:S03]  /*73e0*/  SHF.L.U32 R7, R5, 0x1f, RZ ;  /* 0x0000001f05077819 */ /* 0x000fc600000006ff */
[----:B------:R-:W-:-:S04]  /*73f0*/  IMAD R14, R6, 0x8, R21 ;  /* 0x00000008060e7824 */ /* 0x000fc800078e0215 */
[----:B------:R-:W0:Y:S02]  /*7400*/  SYNCS.PHASECHK.TRANS64.TRYWAIT P1, [R14+URZ+0xc8], R7 ;  /* 0x0000c8070e0075a7 */ /* 0x000e24000802017f */
[----:B01----:R-:W-:Y:S05]  /*7410*/  @!P1 BRA `(.L_x_203) ;  /* 0x0000001800609947 */ /* 0x003fea0003800000 */
.L_x_244:
[----:B0-----:R-:W-:Y:S01]  /*7420*/  PRMT R7, R11, 0x9910, RZ ;  /* 0x000099100b077816 */ /* 0x001fe200000000ff */
[----:B------:R0:W-:Y:S03]  /*7430*/  @!P2 SYNCS.ARRIVE.TRANS64 RZ, [R14+URZ], R9 ;  /* 0x000000090effa9a7 */ /* 0x0001e6000800003f */
[----:B------:R-:W-:-:S13]  /*7440*/  ISETP.NE.AND P1, PT, R7, 0x2, PT ;  /* 0x000000020700780c */ /* 0x000fda0003f25270 */
[----:B0-----:R-:W-:Y:S05]  /*7450*/  @P1 BRA `(.L_x_204) ;  /* 0x0000000000041947 */ /* 0x001fea0003800000 */
[----:B------:R-:W-:Y:S01]  /*7460*/  BPT.TRAP 0x1 ;  /* 0x000000040000795c */ /* 0x000fe20000300000 */
.L_x_204:
[----:B------:R-:W-:Y:S05]  /*7470*/  @P0 BRA `(.L_x_205) ;  /* 0x0000000000040947 */ /* 0x000fea0003800000 */
[----:B------:R-:W-:Y:S01]  /*7480*/  BPT.TRAP 0x1 ;  /* 0x000000040000795c */ /* 0x000fe20000300000 */
.L_x_205:
[--C-:B------:R-:W-:Y:S01]  /*7490*/  IMAD R7, R6, 0x1000, R21.reuse ;  /* 0x0000100006077824 */ /* 0x100fe200078e0215 */
[----:B------:R-:W-:Y:S01]  /*74a0*/  R2UR UR9, R14 ;  /* 0x000000000e0972ca */ /* 0x000fe200000e0000 */
[----:B------:R-:W-:Y:S01]  /*74b0*/  IMAD R21, R6, 0x1400, R21 ;  /* 0x0000140006157824 */ /* 0x000fe200078e0215 */
[----:B------:R-:W-:Y:S01]  /*74c0*/  UIADD3 UR4, UP0, UR22, 0xf0, URZ ;  /* 0x000000f016047890 */ /* 0x000fe2000ff1e03f */
[----:B------:R-:W-:Y:S01]  /*74d0*/  VIADD R4, R4, 0xffffffff ;  /* 0xffffffff04047836 */ /* 0x000fe20000000000 */
[----:B------:R-:W-:Y:S01]  /*74e0*/  R2UR UR5, R7 ;  /* 0x00000000070572ca */ /* 0x000fe200000e0000 */
[----:B------:R-:W-:Y:S01]  /*74f0*/  UIADD3 UR24, UP1, UR22, 0x1f0, URZ ;  /* 0x000001f016187890 */ /* 0x000fe2000ff3e03f */
[----:B------:R-:W-:Y:S01]  /*7500*/  R2UR UR8, R21 ;  /* 0x00000000150872ca */ /* 0x000fe200000e0000 */
[----:B------:R-:W-:Y:S01]  /*7510*/  VIADD R6, R6, 0x1 ;  /* 0x0000000106067836 */ /* 0x000fe20000000000 */
[----:B------:R-:W-:Y:S01]  /*7520*/  R2UR UR11, R18 ;  /* 0x00000000120b72ca */ /* 0x000fe200000e0000 */
[----:B------:R-:W-:Y:S01]  /*7530*/  UIADD3.X UR25, URZ, UR23, URZ, UP1, !UPT ;  /* 0x000000173f197290 */ /* 0x000fe20008ffe43f */
[----:B------:R-:W-:Y:S01]  /*7540*/  R2UR UR10, R20 ;  /* 0x00000000140a72ca */ /* 0x000fe200000e0000 */
[----:B------:R-:W-:Y:S01]  /*7550*/  UMOV UR6, 0x0 ;  /* 0x0000000000067882 */ /* 0x000fe20000000000 */
[----:B------:R-:W-:Y:S01]  /*7560*/  R2UR UR12, R8 ;  /* 0x00000000080c72ca */ /* 0x000fe200000e0000 */
[----:B------:R-:W-:Y:S01]  /*7570*/  UMOV UR7, 0x10000000 ;  /* 0x1000000000077882 */ /* 0x000fe20000000000 */
[----:B------:R-:W-:Y:S01]  /*7580*/  R2UR UR19, R15 ;  /* 0x000000000f1372ca */ /* 0x000fe200000e0000 */
[----:B------:R-:W-:Y:S01]  /*7590*/  VIADD R20, R20, 0x20 ;  /* 0x0000002014147836 */ /* 0x000fe20000000000 */
[----:B------:R-:W-:Y:S01]  /*75a0*/  ISETP.GT.AND P3, PT, R4, 0x1, PT ;  /* 0x000000010400780c */ /* 0x000fe20003f64270 */
[----:B------:R-:W-:Y:S01]  /*75b0*/  UIADD3 UR14, UR5, 0x280, URZ ;  /* 0x00000280050e7890 */ /* 0x000fe2000fffe03f */
[----:B------:R-:W-:Y:S01]  /*75c0*/  ISETP.NE.AND P1, PT, R6, 0x19, PT ;  /* 0x000000190600780c */ /* 0x000fe20003f25270 */
[----:B------:R-:W-:-:S02]  /*75d0*/  UIADD3.X UR5, URZ, UR23, URZ, UP0, !UPT ;  /* 0x000000173f057290 */ /* 0x000fc400087fe43f */
[----:B------:R-:W-:Y:S01]  /*75e0*/  UIADD3 UR15, UR8, 0x19280, URZ ;  /* 0x00019280080f7890 */ /* 0x000fe2000fffe03f */
[----:B------:R-:W-:Y:S02]  /*75f0*/  SEL R14, RZ, 0x1, P1 ;  /* 0x00000001ff0e7807 */ /* 0x000fe40000800000 */
[----:B------:R-:W-:Y:S01]  /*7600*/  UMOV UR8, UR14 ;  /* 0x0000000e00087c82 */ /* 0x000fe20008000000 */
[----:B------:R-:W-:Y:S02]  /*7610*/  SEL R6, R6, RZ, P1 ;  /* 0x000000ff06067207 */ /* 0x000fe40000800000 */
[----:B------:R-:W-:Y:S01]  /*7620*/  LOP3.LUT R5, R5, R14, RZ, 0x3c, !PT ;  /* 0x0000000e05057212 */ /* 0x000fe200078e3cff */
[----:B------:R0:W-:Y:S02]  /*7630*/  UTMALDG.3D [UR8], [UR4], desc[UR6] ;  /* 0x00000608040075b4 */ /* 0x0001e40008011000 */
[----:B0-----:R-:W-:Y:S01]  /*7640*/  UMOV UR8, UR15 ;  /* 0x0000000f00087c82 */ /* 0x001fe20008000000 */
[----:B------:R-:W-:-:S02]  /*7650*/  UMOV UR11, UR19 ;  /* 0x00000013000b7c82 */ /* 0x000fc40008000000 */
[----:B------:R0:W-:Y:S02]  /*7660*/  UTMALDG.3D [UR8], [UR24], desc[UR6] ;  /* 0x00000608180075b4 */ /* 0x0001e40008011000 */
[----:B0-----:R-:W-:Y:S05]  /*7670*/  @P3 BRA `(.L_x_206) ;  /* 0xfffffffc00483947 */ /* 0x001fea000383ffff */
.L_x_202:
[----:B------:R-:W-:Y:S05]  /*7680*/  BSYNC B1 ;  /* 0x0000000000017941 */ /* 0x000fea0003800000 */
.L_x_201:
[----:B------:R-:W-:Y:S01]  /*7690*/  LOP3.LUT P3, RZ, R13, 0xff, RZ, 0xc0, !PT ;  /* 0x000000ff0dff7812 */ /* 0x000fe2000786c0ff */
[----:B------:R-:W-:Y:S01]  /*76a0*/  IMAD.IADD R12, R3, 0x1, R12 ;  /* 0x00000001030c7824 */ /* 0x000fe200078e020c */
[----:B------:R-:W-:Y:S01]  /*76b0*/  IADD3 R16, P4, R16, UR20, RZ ;  /* 0x0000001410107c10 */ /* 0x000fe2000ff9e0ff */
[----:B------:R-:W-:Y:S01]  /*76c0*/  ULDC.64 UR4, c[0x0][0x650] ;  /* 0x0001940000047ab9 */ /* 0x000fe20000000a00 */
[----:B------:R-:W-:Y:S01]  /*76d0*/  BSSY B1, `(.L_x_207) ;  /* 0x000006a000017945 */ /* 0x000fe20003800000 */
[----:B------:R-:W-:Y:S01]  /*76e0*/  IMAD.MOV.U32 R9, RZ, RZ, -0x1 ;  /* 0xffffffffff097424 */ /* 0x000fe200078e00ff */
[----:B------:R-:W-:Y:S01]  /*76f0*/  ISETP.GT.U32.AND P1, PT, R12, 0x18, PT ;  /* 0x000000180c00780c */ /* 0x000fe20003f24070 */
[----:B------:R-:W-:Y:S01]  /*7700*/  IMAD.MOV.U32 R8, RZ, RZ, -0x1 ;  /* 0xffffffffff087424 */ /* 0x000fe200078e00ff */
[----:B------:R-:W-:Y:S02]  /*7710*/  IADD3.X R17, R17, UR13, RZ, P4, !PT ;  /* 0x0000000d11117c10 */ /* 0x000fe4000a7fe4ff */
[----:B------:R-:W-:-:S02]  /*7720*/  ISETP.LT.U32.AND P1, PT, R3, 0x19, P1 ;  /* 0x000000190300780c */ /* 0x000fc40000f21070 */
[----:B------:R-:W-:Y:S01]  /*7730*/  PRMT R13, RZ, 0x7610, R13 ;  /* 0x00007610ff0d7816 */ /* 0x000fe2000000000d */
[----:B------:R-:W0:Y:S01]  /*7740*/  @P3 S2R R5, SR_CgaCtaId ;  /* 0x0000000000053919 */ /* 0x000e220000008800 */
[----:B------:R-:W-:-:S04]  /*7750*/  @P3 MOV R4, 0x400 ;  /* 0x0000040000043802 */ /* 0x000fc80000000f00 */
[----:B0-----:R-:W-:Y:S01]  /*7760*/  @P3 LEA R6, R5, R4, 0x18 ;  /* 0x0000000405063211 */ /* 0x001fe200078ec0ff */
[----:B------:R-:W-:-:S03]  /*7770*/  IMAD.WIDE.U32 R4, R12, 0x51eb851f, RZ ;  /* 0x51eb851f0c047825 */ /* 0x000fc600078e00ff */
[----:B------:R0:W-:Y:S01]  /*7780*/  @P3 SYNCS.ARRIVE.TRANS64.A1T0 RZ, [R6+URZ+0x1a8], RZ ;  /* 0x0001a8ff06ff39a7 */ /* 0x0001e2000810003f */
[----:B------:R-:W-:Y:S02]  /*7790*/  ISETP.GE.U32.AND P3, PT, R3, 0x19, PT ;  /* 0x000000190300780c */ /* 0x000fe40003f66070 */
[----:B------:R-:W-:Y:S02]  /*77a0*/  SHF.R.U32.HI R7, RZ, 0x3, R5 ;  /* 0x00000003ff077819 */ /* 0x000fe40000011605 */
[----:B------:R-:W-:Y:S02]  /*77b0*/  SEL R5, RZ, 0x1, !P1 ;  /* 0x00000001ff057807 */ /* 0x000fe40004800000 */
[----:B------:R-:W-:Y:S01]  /*77c0*/  ISETP.GE.U32.AND P1, PT, R16, UR4, PT ;  /* 0x0000000410007c0c */ /* 0x000fe2000bf26070 */
[----:B------:R-:W-:Y:S01]  /*77d0*/  IMAD R12, R7, -0x19, R12 ;  /* 0xffffffe7070c7824 */ /* 0x000fe200078e020c */
[----:B------:R-:W-:Y:S02]  /*77e0*/  LOP3.LUT R0, R0, R5, RZ, 0x3c, !PT ;  /* 0x0000000500007212 */ /* 0x000fe400078e3cff */
[----:B------:R-:W-:-:S02]  /*77f0*/  ISETP.GE.U32.AND.EX P1, PT, R17, UR5, PT, P1 ;  /* 0x0000000511007c0c */ /* 0x000fc4000bf26110 */
[----:B------:R-:W-:Y:S02]  /*7800*/  PRMT R4, RZ, 0x7610, R4 ;  /* 0x00007610ff047816 */ /* 0x000fe40000000004 */
[----:B------:R-:W-:Y:S01]  /*7810*/  @P3 LOP3.LUT R0, R0, 0x1, R7, 0x78, !PT ;  /* 0x0000000100003812 */ /* 0x000fe200078e7807 */
[----:B------:R-:W-:-:S08]  /*7820*/  IMAD.MOV.U32 R7, RZ, RZ, -0x1 ;  /* 0xffffffffff077424 */ /* 0x000fd000078e00ff */
[----:B0-----:R-:W-:Y:S05]  /*7830*/  @P1 BRA `(.L_x_208) ;  /* 0x00000004004c1947 */ /* 0x001fea0003800000 */
[----:B------:R-:W-:Y:S01]  /*7840*/  ULDC.64 UR4, c[0x0][0x628] ;  /* 0x00018a0000047ab9 */ /* 0x000fe20000000a00 */
[----:B------:R-:W0:Y:S01]  /*7850*/  S2R R15, SR_CTAID.X ;  /* 0x00000000000f7919 */ /* 0x000e220000002500 */
[----:B------:R-:W-:Y:S01]  /*7860*/  ISETP.NE.U32.AND P1, PT, RZ, UR4, PT ;  /* 0x00000004ff007c0c */ /* 0x000fe2000bf25070 */
[----:B------:R-:W-:Y:S01]  /*7870*/  ULDC UR7, c[0x0][0x630] ;  /* 0x00018c0000077ab9 */ /* 0x000fe20000000800 */
[----:B------:R-:W-:Y:S01]  /*7880*/  IMAD.MOV.U32 R4, RZ, RZ, R16 ;  /* 0x000000ffff047224 */ /* 0x000fe200078e0010 */
[----:B------:R-:W1:Y:S01]  /*7890*/  S2R R14, SR_CTAID.Y ;  /* 0x00000000000e7919 */ /* 0x000e620000002600 */
[----:B------:R-:W-:Y:S01]  /*78a0*/  ISETP.NE.AND.EX P1, PT, RZ, UR5, PT, P1 ;  /* 0x00000005ff007c0c */ /* 0x000fe2000bf25310 */
[----:B------:R-:W-:-:S12]  /*78b0*/  IMAD.MOV.U32 R5, RZ, RZ, R17 ;  /* 0x000000ffff057224 */ /* 0x000fd800078e0011 */
[----:B------:R-:W-:Y:S05]  /*78c0*/  @!P1 BRA `(.L_x_209) ;  /* 0x0000000000289947 */ /* 0x000fea0003800000 */
[----:B------:R-:W-:Y:S02]  /*78d0*/  ULDC UR6, c[0x0][0x634] ;  /* 0x00018d0000067ab9 */ /* 0x000fe40000000800 */
[----:B------:R-:W-:-:S05]  /*78e0*/  IADD3 R9, P1, R16, UR6, RZ ;  /* 0x0000000610097c10 */ /* 0x000fca000ff3e0ff */
[----:B------:R-:W-:-:S04]  /*78f0*/  IMAD.X R21, RZ, RZ, R17, P1 ;  /* 0x000000ffff157224 */ /* 0x000fc800008e0611 */
[----:B------:R-:W-:-:S04]  /*7900*/  IMAD.WIDE.U32 R6, R21, UR4, RZ ;  /* 0x0000000415067c25 */ /* 0x000fc8000f8e00ff */
[----:B------:R-:W-:-:S04]  /*7910*/  IMAD.WIDE.U32 R6, P1, R9, UR5, R6 ;  /* 0x0000000509067c25 */ /* 0x000fc8000f820006 */
[----:B------:R-:W-:-:S04]  /*7920*/  IMAD.WIDE.U32 R8, R9, UR4, RZ ;  /* 0x0000000409087c25 */ /* 0x000fc8000f8e00ff */
[----:B------:R-:W-:Y:S01]  /*7930*/  IMAD.X R5, RZ, RZ, RZ, P1 ;  /* 0x000000ffff057224 */ /* 0x000fe200008e06ff */
[----:B------:R-:W-:Y:S01]  /*7940*/  IADD3 RZ, P1, R9, R6, RZ ;  /* 0x0000000609ff7210 */ /* 0x000fe20007f3e0ff */
[----:B------:R-:W-:-:S04]  /*7950*/  IMAD.MOV.U32 R4, RZ, RZ, R7 ;  /* 0x000000ffff047224 */ /* 0x000fc800078e0007 */
[----:B------:R-:W-:-:S08]  /*7960*/  IMAD.WIDE.U32.X R4, R21, UR5, R4, P1 ;  /* 0x0000000515047c25 */ /* 0x000fd000088e0404 */
.L_x_209:
[--C-:B------:R-:W-:Y:S01]  /*7970*/  SHF.R.U64 R8, R4, UR7, R5.reuse ;  /* 0x0000000704087c19 */ /* 0x100fe20008001205 */
[----:B------:R-:W-:Y:S01]  /*7980*/  ULDC.64 UR4, c[0x0][0x620] ;  /* 0x0001880000047ab9 */ /* 0x000fe20000000a00 */
[----:B------:R-:W-:Y:S01]  /*7990*/  SHF.R.U32.HI R4, RZ, UR7, R5 ;  /* 0x00000007ff047c19 */ /* 0x000fe20008011605 */
[----:B------:R-:W2:Y:S01]  /*79a0*/  LDC R24, c[0x0][0x144] ;  /* 0x00005100ff187b82 */ /* 0x000ea20000000800 */
[----:B------:R-:W-:Y:S01]  /*79b0*/  IADD3 R7, P1, RZ, -R8, RZ ;  /* 0x80000008ff077210 */ /* 0x000fe20007f3e0ff */
[----:B------:R-:W-:Y:S01]  /*79c0*/  ULDC.64 UR8, c[0x0][0x640] ;  /* 0x0001900000087ab9 */ /* 0x000fe20000000a00 */
[----:B0-----:R-:W-:Y:S01]  /*79d0*/  I2FP.F32.U32 R9, R15 ;  /* 0x0000000f00097245 */ /* 0x001fe20000201000 */
[----:B------:R-:W-:Y:S02]  /*79e0*/  ULDC UR6, c[0x0][0x608] ;  /* 0x0001820000067ab9 */ /* 0x000fe40000000800 */
[----:B------:R-:W-:Y:S01]  /*79f0*/  IMAD.X R4, RZ, RZ, ~R4, P1 ;  /* 0x000000ffff047224 */ /* 0x000fe200008e0e04 */
[----:B------:R-:W-:Y:S01]  /*7a00*/  ISETP.NE.U32.AND P1, PT, RZ, UR8, PT ;  /* 0x00000008ff007c0c */ /* 0x000fe2000bf25070 */
[----:B------:R-:W0:Y:S02]  /*7a10*/  LDC R21, c[0x0][0x148] ;  /* 0x00005200ff157b82 */ /* 0x000e240000000800 */
[----:B------:R-:W-:Y:S01]  /*7a20*/  IMAD R6, R4, UR4, RZ ;  /* 0x0000000404067c24 */ /* 0x000fe2000f8e02ff */
[----:B------:R-:W-:Y:S01]  /*7a30*/  ISETP.NE.AND.EX P1, PT, RZ, UR9, PT, P1 ;  /* 0x00000009ff007c0c */ /* 0x000fe2000bf25310 */
[----:B------:R-:W-:Y:S01]  /*7a40*/  IMAD.WIDE.U32 R4, R7, UR4, R16 ;  /* 0x0000000407047c25 */ /* 0x000fe2000f8e0010 */
[----:B------:R-:W-:-:S03]  /*7a50*/  ULDC UR4, c[0x0][0x150] ;  /* 0x0000540000047ab9 */ /* 0x000fc60000000800 */
[----:B------:R-:W-:Y:S02]  /*7a60*/  IMAD R7, R7, UR5, R6 ;  /* 0x0000000507077c24 */ /* 0x000fe4000f8e0206 */
[----:B------:R-:W-:Y:S01]  /*7a70*/  FMUL R6, R9, UR4 ;  /* 0x0000000409067c20 */ /* 0x000fe20008400000 */
[----:B------:R-:W-:Y:S01]  /*7a80*/  ULDC UR4, c[0x0][0x618] ;  /* 0x0001860000047ab9 */ /* 0x000fe20000000800 */
[----:B------:R-:W-:Y:S01]  /*7a90*/  ULDC UR5, c[0x0][0x154] ;  /* 0x0000550000057ab9 */ /* 0x000fe20000000800 */
[----:B------:R-:W-:-:S03]  /*7aa0*/  IMAD.IADD R5, R5, 0x1, R7 ;  /* 0x0000000105057824 */ /* 0x000fc600078e0207 */
[----:B------:R-:W3:Y:S02]  /*7ab0*/  F2I.U32.TRUNC.NTZ R6, R6 ;  /* 0x0000000600067305 */ /* 0x000ee4000020f000 */
[----:B------:R-:W-:Y:S02]  /*7ac0*/  SHF.R.U64 R9, R4, UR4, R5 ;  /* 0x0000000404097c19 */ /* 0x000fe40008001205 */
[----:B-1----:R-:W-:-:S05]  /*7ad0*/  I2FP.F32.U32 R4, R14 ;  /* 0x0000000e00047245 */ /* 0x002fca0000201000 */
[----:B------:R-:W-:Y:S01]  /*7ae0*/  FMUL R22, R4, UR5 ;  /* 0x0000000504167c20 */ /* 0x000fe20008400000 */
[----:B------:R-:W-:Y:S01]  /*7af0*/  SHF.R.U32.HI R4, RZ, UR4, R5 ;  /* 0x00000004ff047c19 */ /* 0x000fe20008011605 */
[----:B------:R-:W-:-:S03]  /*7b00*/  ULDC UR4, c[0x0][0x658] ;  /* 0x0001960000047ab9 */ /* 0x000fc60000000800 */
[--C-:B------:R-:W-:Y:S01]  /*7b10*/  SHF.R.U64 R20, R9, UR6, R4.reuse ;  /* 0x0000000609147c19 */ /* 0x100fe20008001204 */
[----:B------:R-:W1:Y:S01]  /*7b20*/  F2I.U32.TRUNC.NTZ R22, R22 ;  /* 0x0000001600167305 */ /* 0x000e62000020f000 */
[----:B------:R-:W-:Y:S01]  /*7b30*/  SHF.R.U32.HI R5, RZ, UR6, R4 ;  /* 0x00000006ff057c19 */ /* 0x000fe20008011604 */
[----:B---3--:R-:W-:-:S03]  /*7b40*/  IMAD.MOV R6, RZ, RZ, -R6 ;  /* 0x000000ffff067224 */ /* 0x008fc600078e0a06 */
[----:B------:R-:W-:Y:S01]  /*7b50*/  SHF.R.U64 R18, R20, UR4, R5 ;  /* 0x0000000414127c19 */ /* 0x000fe20008001205 */
[----:B--2---:R-:W-:Y:S01]  /*7b60*/  IMAD R15, R24, R6, R15 ;  /* 0x00000006180f7224 */ /* 0x004fe200078e020f */
[----:B------:R-:W-:-:S03]  /*7b70*/  SHF.R.U32.HI R23, RZ, UR4, R5 ;  /* 0x00000004ff177c19 */ /* 0x000fc60008011605 */
[----:B------:R-:W-:Y:S02]  /*7b80*/  IMAD.MOV.U32 R4, RZ, RZ, R18 ;  /* 0x000000ffff047224 */ /* 0x000fe400078e0012 */
[----:B------:R-:W-:Y:S01]  /*7b90*/  IMAD.MOV.U32 R5, RZ, RZ, R23 ;  /* 0x000000ffff057224 */ /* 0x000fe200078e0017 */
[----:B-1----:R-:W-:Y:S06]  /*7ba0*/  @!P1 BRA `(.L_x_210) ;  /* 0x0000000000289947 */ /* 0x002fec0003800000 */
[----:B------:R-:W-:Y:S02]  /*7bb0*/  ULDC UR4, c[0x0][0x64c] ;  /* 0x0001930000047ab9 */ /* 0x000fe40000000800 */
[----:B------:R-:W-:-:S05]  /*7bc0*/  IADD3 R5, P1, R18, UR4, RZ ;  /* 0x0000000412057c10 */ /* 0x000fca000ff3e0ff */
[----:B------:R-:W-:-:S04]  /*7bd0*/  IMAD.X R23, RZ, RZ, R23, P1 ;  /* 0x000000ffff177224 */ /* 0x000fc800008e0617 */
[----:B------:R-:W-:-:S04]  /*7be0*/  IMAD.WIDE.U32 R6, R23, UR8, RZ ;  /* 0x0000000817067c25 */ /* 0x000fc8000f8e00ff */
[----:B------:R-:W-:-:S04]  /*7bf0*/  IMAD.WIDE.U32 R6, P1, R5, UR9, R6 ;  /* 0x0000000905067c25 */ /* 0x000fc8000f820006 */
[----:B------:R-:W-:-:S04]  /*7c00*/  IMAD.WIDE.U32 R4, R5, UR8, RZ ;  /* 0x0000000805047c25 */ /* 0x000fc8000f8e00ff */
[----:B------:R-:W-:Y:S01]  /*7c10*/  IMAD.MOV.U32 R4, RZ, RZ, R7 ;  /* 0x000000ffff047224 */ /* 0x000fe200078e0007 */
[----:B------:R-:W-:Y:S01]  /*7c20*/  IADD3 RZ, P3, R5, R6, RZ ;  /* 0x0000000605ff7210 */ /* 0x000fe20007f7e0ff */
[----:B------:R-:W-:-:S04]  /*7c30*/  IMAD.X R5, RZ, RZ, RZ, P1 ;  /* 0x000000ffff057224 */ /* 0x000fc800008e06ff */
[----:B------:R-:W-:-:S08]  /*7c40*/  IMAD.WIDE.U32.X R4, R23, UR9, R4, P3 ;  /* 0x0000000917047c25 */ /* 0x000fd000098e0404 */
.L_x_210:
[----:B------:R-:W-:Y:S01]  /*7c50*/  ISETP.NE.AND P1, PT, R2, 0x1, PT ;  /* 0x000000010200780c */ /* 0x000fe20003f25270 */
[----:B------:R-:W-:Y:S01]  /*7c60*/  ULDC UR4, c[0x0][0x648] ;  /* 0x0001920000047ab9 */ /* 0x000fe20000000800 */
[----:B------:R-:W-:Y:S01]  /*7c70*/  LOP3.LUT R20, R20, UR17, RZ, 0xc0, !PT ;  /* 0x0000001114147c12 */ /* 0x000fe2000f8ec0ff */
[----:B------:R-:W-:Y:S01]  /*7c80*/  IMAD.MOV R22, RZ, RZ, -R22 ;  /* 0x000000ffff167224 */ /* 0x000fe200078e0a16 */
[----:B------:R-:W-:Y:S01]  /*7c90*/  SHF.R.U64 R5, R4, UR4, R5 ;  /* 0x0000000404057c19 */ /* 0x000fe20008001205 */
[----:B------:R-:W-:Y:S01]  /*7ca0*/  ULDC UR4, c[0x0][0x638] ;  /* 0x00018e0000047ab9 */ /* 0x000fe20000000800 */
[----:B------:R-:W-:Y:S01]  /*7cb0*/  LOP3.LUT R9, R9, UR16, RZ, 0xc0, !PT ;  /* 0x0000001009097c12 */ /* 0x000fe2000f8ec0ff */
[----:B------:R-:W-:Y:S01]  /*7cc0*/  ULDC UR5, c[0x0][0x610] ;  /* 0x0001840000057ab9 */ /* 0x000fe20000000800 */
[----:B------:R-:W-:Y:S02]  /*7cd0*/  IMAD.MOV.U32 R4, RZ, RZ, 0x1 ;  /* 0x00000001ff047424 */ /* 0x000fe400078e00ff */
[----:B------:R-:W-:-:S02]  /*7ce0*/  IMAD.MOV R7, RZ, RZ, -R5 ;  /* 0x000000ffff077224 */ /* 0x000fc400078e0a05 */
[----:B------:R-:W-:Y:S02]  /*7cf0*/  IMAD R20, R5, UR18, R20 ;  /* 0x0000001205147c24 */ /* 0x000fe4000f8e0214 */
[----:B0-----:R-:W-:Y:S02]  /*7d00*/  @P1 IMAD R15, R21, R22, R14 ;  /* 0x00000016150f1224 */ /* 0x001fe400078e020e */
[----:B------:R-:W-:Y:S01]  /*7d10*/  IMAD R18, R7, UR4, R18 ;  /* 0x0000000407127c24 */ /* 0x000fe2000f8e0212 */
[----:B------:R-:W-:Y:S01]  /*7d20*/  ULDC UR4, c[0x0][0x600] ;  /* 0x0001800000047ab9 */ /* 0x000fe20000000800 */
[----:B------:R-:W-:Y:S02]  /*7d30*/  IMAD R15, R20, UR5, R15 ;  /* 0x00000005140f7c24 */ /* 0x000fe4000f8e020f */
[----:B------:R-:W-:-:S05]  /*7d40*/  IMAD R18, R18, UR4, R9 ;  /* 0x0000000412127c24 */ /* 0x000fca000f8e0209 */
[----:B------:R-:W-:Y:S02]  /*7d50*/  SEL R9, R18, R15, !P1 ;  /* 0x0000000f12097207 */ /* 0x000fe40004800000 */
[----:B------:R-:W-:-:S07]  /*7d60*/  SEL R7, R15, R18, !P1 ;  /* 0x000000120f077207 */ /* 0x000fce0004800000 */
.L_x_208:
[----:B------:R-:W-:Y:S05]  /*7d70*/  BSYNC B1 ;  /* 0x0000000000017941 */ /* 0x000fea0003800000 */
.L_x_207:
[----:B------:R-:W-:-:S13]  /*7d80*/  LOP3.LUT P1, RZ, R4, 0xff, RZ, 0xc0, !PT ;  /* 0x000000ff04ff7812 */ /* 0x000fda000782c0ff */
[----:B------:R-:W-:Y:S05]  /*7d90*/  @P1 BRA `(.L_x_211) ;  /* 0xfffffff4004c1947 */ /* 0x000fea000383ffff */
[----:B------:R-:W-:Y:S05]  /*7da0*/  BSYNC B0 ;  /* 0x0000000000007941 */ /* 0x000fea0003800000 */
.L_x_199:
[----:B------:R-:W-:-:S03]  /*7db0*/  UMOV UR4, 0xffffffff ;  /* 0xffffffff00047882 */ /* 0x000fc60000000000 */
[----:B------:R-:W-:Y:S05]  /*7dc0*/  BRA.DIV UR4, `(.L_x_212) ;  /* 0x0000001204087947 */ /* 0x000fea000b800000 */
[----:B------:R-:W-:-:S13]  /*7dd0*/  ELECT P6, URZ, PT ;  /* 0x00000000003f782f */ /* 0x000fda00038c0000 */
.L_x_247:
[----:B------:R-:W-:Y:S04]  /*7de0*/  BSSY B0, `(.L_x_213) ;  /* 0x00000e8000007945 */ /* 0x000fe80003800000 */
[----:B------:R-:W-:Y:S05]  /*7df0*/  @!P6 BRA `(.L_x_214) ;  /* 0x0000000c0098e947 */ /* 0x000fea0003800000 */
[----:B------:R-:W-:-:S04]  /*7e00*/  LOP3.LUT R19, R19, 0x2, RZ, 0xfc, !PT ;  /* 0x0000000213137812 */ /* 0x000fc800078efcff */
[----:B------:R-:W-:-:S13]  /*7e10*/  ISETP.NE.AND P0, PT, R19, 0x3, PT ;  /* 0x000000031300780c */ /* 0x000fda0003f05270 */
[----:B------:R-:W-:Y:S05]  /*7e20*/  @!P0 BRA `(.L_x_215) ;  /* 0x0000000000048947 */ /* 0x000fea0003800000 */
[----:B------:R-:W-:Y:S01]  /*7e30*/  BPT.TRAP 0x1 ;  /* 0x000000040000795c */ /* 0x000fe20000300000 */
.L_x_215:
[----:B------:R-:W0:Y:S01]  /*7e40*/  S2R R3, SR_CgaCtaId ;  /* 0x0000000000037919 */ /* 0x000e220000008800 */
[----:B------:R-:W-:-:S04]  /*7e50*/  MOV R2, 0x400 ;  /* 0x0000040000027802 */ /* 0x000fc80000000f00 */
[----:B0-----:R-:W-:Y:S02]  /*7e60*/  LEA R3, R3, R2, 0x18 ;  /* 0x0000000203037211 */ /* 0x001fe400078ec0ff */
[----:B------:R-:W-:-:S03]  /*7e70*/  SHF.L.U32 R2, R0, 0x1f, RZ ;  /* 0x0000001f00027819 */ /* 0x000fc600000006ff */
[----:B------:R-:W-:-:S04]  /*7e80*/  VIADD R3, R3, 0xc8 ;  /* 0x000000c803037836 */ /* 0x000fc80000000000 */
[C---:B------:R-:W-:Y:S02]  /*7e90*/  IMAD R7, R12.reuse, 0x8, R3 ;  /* 0x000000080c077824 */ /* 0x040fe400078e0203 */
[----:B------:R-:W-:Y:S02]  /*7ea0*/  VIADD R12, R12, 0x1 ;  /* 0x000000010c0c7836 */ /* 0x000fe40000000000 */
[----:B------:R-:W0:Y:S03]  /*7eb0*/  SYNCS.PHASECHK.TRANS64.TRYWAIT P0, [R7+URZ], R2 ;  /* 0x00000002070075a7 */ /* 0x000e26000800017f */
[----:B------:R-:W-:-:S04]  /*7ec0*/  ISETP.NE.AND P1, PT, R12, 0x19, PT ;  /* 0x000000190c00780c */ /* 0x000fc80003f25270 */
[----:B------:R-:W-:Y:S02]  /*7ed0*/  SEL R5, RZ, 0x1, P1 ;  /* 0x00000001ff057807 */ /* 0x000fe40000800000 */
[----:B------:R-:W-:Y:S02]  /*7ee0*/  SEL R12, R12, RZ, P1 ;  /* 0x000000ff0c0c7207 */ /* 0x000fe40000800000 */
[----:B------:R-:W-:-:S03]  /*7ef0*/  LOP3.LUT R5, R0, R5, RZ, 0x3c, !PT ;  /* 0x0000000500057212 */ /* 0x000fc600078e3cff */
[----:B------:R-:W-:Y:S01]  /*7f00*/  IMAD R9, R12, 0x8, R3 ;  /* 0x000000080c097824 */ /* 0x000fe200078e0203 */
[----:B------:R-:W-:Y:S01]  /*7f10*/  SHF.L.U32 R4, R5, 0x1f, RZ ;  /* 0x0000001f05047819 */ /* 0x000fe200000006ff */
[----:B0-----:R-:W-:Y:S06]  /*7f20*/  @!P0 BRA `(.L_x_216) ;  /* 0x0000000c00d08947 */ /* 0x001fec0003800000 */
.L_x_248:
[----:B------:R-:W1:Y:S01]  /*7f30*/  SYNCS.PHASECHK.TRANS64.TRYWAIT P0, [R9+URZ], R4 ;  /* 0x00000004090075a7 */ /* 0x000e62000800017f */
[----:B------:R-:W-:-:S05]  /*7f40*/  VIADD R0, R12, 0x1 ;  /* 0x000000010c007836 */ /* 0x000fca0000000000 */
[----:B------:R-:W-:-:S04]  /*7f50*/  ISETP.NE.AND P1, PT, R0, 0x19, PT ;  /* 0x000000190000780c */ /* 0x000fc80003f25270 */
[----:B0-----:R-:W-:Y:S02]  /*7f60*/  SEL R2, RZ, 0x1, P1 ;  /* 0x00000001ff027807 */ /* 0x001fe40000800000 */
[----:B------:R-:W-:Y:S02]  /*7f70*/  SEL R0, R0, RZ, P1 ;  /* 0x000000ff00007207 */ /* 0x000fe40000800000 */
[----:B------:R-:W-:-:S03]  /*7f80*/  LOP3.LUT R7, R5, R2, RZ, 0x3c, !PT ;  /* 0x0000000205077212 */ /* 0x000fc600078e3cff */
[----:B------:R-:W-:Y:S01]  /*7f90*/  IMAD R6, R0, 0x8, R3 ;  /* 0x0000000800067824 */ /* 0x000fe200078e0203 */
[----:B------:R-:W-:Y:S01]  /*7fa0*/  SHF.L.U32 R5, R7, 0x1f, RZ ;  /* 0x0000001f07057819 */ /* 0x000fe200000006ff */
[----:B-1----:R-:W-:Y:S06]  /*7fb0*/  @!P0 BRA `(.L_x_217) ;  /* 0x0000000c00c08947 */ /* 0x002fec0003800000 */
.L_x_249:
[----:B------:R-:W1:Y:S01]  /*7fc0*/  SYNCS.PHASECHK.TRANS64.TRYWAIT P0, [R6+URZ], R5 ;  /* 0x00000005060075a7 */ /* 0x000e62000800017f */
[----:B------:R-:W-:-:S05]  /*7fd0*/  VIADD R0, R0, 0x1 ;  /* 0x0000000100007836 */ /* 0x000fca0000000000 */
[----:B------:R-:W-:-:S04]  /*7fe0*/  ISETP.NE.AND P1, PT, R0, 0x19, PT ;  /* 0x000000190000780c */ /* 0x000fc80003f25270 */
[----:B------:R-:W-:Y:S02]  /*7ff0*/  SEL R2, RZ, 0x1, P1 ;  /* 0x00000001ff027807 */ /* 0x000fe40000800000 */
[----:B------:R-:W-:Y:S02]  /*8000*/  SEL R0, R0, RZ, P1 ;  /* 0x000000ff00007207 */ /* 0x000fe40000800000 */
[----:B------:R-:W-:-:S03]  /*8010*/  LOP3.LUT R7, R7, R2, RZ, 0x3c, !PT ;  /* 0x0000000207077212 */ /* 0x000fc600078e3cff */
[----:B0-----:R-:W-:Y:S01]  /*8020*/  IMAD R9, R0, 0x8, R3 ;  /* 0x0000000800097824 */ /* 0x001fe200078e0203 */
[----:B------:R-:W-:Y:S01]  /*8030*/  SHF.L.U32 R4, R7, 0x1f, RZ ;  /* 0x0000001f07047819 */ /* 0x000fe200000006ff */
[----:B-1----:R-:W-:Y:S06]  /*8040*/  @!P0 BRA `(.L_x_218) ;  /* 0x0000000c00b08947 */ /* 0x002fec0003800000 */
.L_x_250:
        /* <DEDUP_REMOVED lines=9> */
.L_x_251:
        /* <DEDUP_REMOVED lines=9> */
.L_x_252:
        /* <DEDUP_REMOVED lines=9> */
.L_x_253:
        /* <DEDUP_REMOVED lines=9> */
.L_x_254:
        /* <DEDUP_REMOVED lines=9> */
.L_x_255:
        /* <DEDUP_REMOVED lines=9> */
.L_x_256:
        /* <DEDUP_REMOVED lines=9> */
.L_x_257:
        /* <DEDUP_REMOVED lines=9> */
.L_x_258:
        /* <DEDUP_REMOVED lines=9> */
.L_x_259:
        /* <DEDUP_REMOVED lines=9> */
.L_x_260:
        /* <DEDUP_REMOVED lines=9> */
.L_x_261:
        /* <DEDUP_REMOVED lines=9> */
.L_x_262:
        /* <DEDUP_REMOVED lines=9> */
.L_x_263:
        /* <DEDUP_REMOVED lines=9> */
.L_x_264:
        /* <DEDUP_REMOVED lines=9> */
.L_x_265:
        /* <DEDUP_REMOVED lines=9> */
.L_x_266:
        /* <DEDUP_REMOVED lines=9> */
.L_x_267:
        /* <DEDUP_REMOVED lines=9> */
.L_x_268:
        /* <DEDUP_REMOVED lines=9> */
.L_x_269:
        /* <DEDUP_REMOVED lines=9> */
.L_x_270:
[----:B------:R-:W1:Y:S01]  /*8b90*/  SYNCS.PHASECHK.TRANS64.TRYWAIT P0, [R9+URZ], R4 ;  /* 0x00000004090075a7 */ /* 0x000e62000800017f */
[----:B------:R-:W-:-:S05]  /*8ba0*/  VIADD R0, R0, 0x1 ;  /* 0x0000000100007836 */ /* 0x000fca0000000000 */
[----:B------:R-:W-:-:S04]  /*8bb0*/  ISETP.NE.AND P1, PT, R0, 0x19, PT ;  /* 0x000000190000780c */ /* 0x000fc80003f25270 */
[----:B------:R-:W-:Y:S02]  /*8bc0*/  SEL R2, RZ, 0x1, P1 ;  /* 0x00000001ff027807 */ /* 0x000fe40000800000 */
[----:B------:R-:W-:Y:S02]  /*8bd0*/  SEL R0, R0, RZ, P1 ;  /* 0x000000ff00007207 */ /* 0x000fe40000800000 */
[----:B------:R-:W-:Y:S01]  /*8be0*/  LOP3.LUT R2, R7, R2, RZ, 0x3c, !PT ;  /* 0x0000000207027212 */ /* 0x000fe200078e3cff */
[----:B-1----:R-:W-:Y:S06]  /*8bf0*/  @!P0 BRA `(.L_x_239) ;  /* 0x0000000800688947 */ /* 0x002fec0003800000 */
.L_x_271:
[----:B------:R-:W-:Y:S01]  /*8c00*/  IMAD R3, R0, 0x8, R3 ;  /* 0x0000000800037824 */ /* 0x000fe200078e0203 */
[----:B------:R-:W-:-:S07]  /*8c10*/  SHF.L.U32 R0, R2, 0x1f, RZ ;  /* 0x0000001f02007819 */ /* 0x000fce00000006ff */
.L_x_240:
[----:B--2---:R2:W3:Y:S02]  /*8c20*/  SYNCS.PHASECHK.TRANS64.TRYWAIT P0, [R3+URZ], R0 ;  /* 0x00000000030075a7 */ /* 0x0044e4000800017f */
[----:B---3--:R-:W-:Y:S05]  /*8c30*/  @!P0 NANOSLEEP.SYNCS 0x989680 ;  /* 0x009896800000895d */ /* 0x008fea0003900000 */
[----:B------:R-:W3:Y:S02]  /*8c40*/  @!P0 SYNCS.PHASECHK.TRANS64 P0, [R3+URZ], R0 ;  /* 0x00000000030085a7 */ /* 0x000ee4000800007f */
[----:B---3--:R-:W-:Y:S05]  /*8c50*/  @!P0 BRA `(.L_x_240) ;  /* 0xfffffffc00f08947 */ /* 0x008fea000383ffff */
.L_x_214:
[----:B------:R-:W-:Y:S05]  /*8c60*/  BSYNC B0 ;  /* 0x0000000000007941 */ /* 0x000fea0003800000 */
.L_x_213:
[----:B------:R-:W-:Y:S05]  /*8c70*/  EXIT ;  /* 0x000000000000794d */ /* 0x000fea0003800000 */
.L_x_18:
[----:B----4-:R4:W0:Y:S02]  /*8c80*/  SYNCS.PHASECHK.TRANS64.TRYWAIT P1, [R3+URZ], R0 ;  /* 0x00000000030075a7 */ /* 0x010824000802017f */
[----:B0-----:R-:W-:Y:S05]  /*8c90*/  @!P1 NANOSLEEP.SYNCS 0x989680 ;  /* 0x009896800000995d */ /* 0x001fea0003900000 */
[----:B------:R-:W0:Y:S02]  /*8ca0*/  @!P1 SYNCS.PHASECHK.TRANS64 P1, [R3+URZ], R0 ;  /* 0x00000000030095a7 */ /* 0x000e24000802007f */
[----:B0-----:R-:W-:Y:S05]  /*8cb0*/  @!P1 BRA `(.L_x_18) ;  /* 0xfffffffc00f09947 */ /* 0x001fea000383ffff */
[----:B------:R-:W-:Y:S05]  /*8cc0*/  BRA `(.L_x_17) ;  /* 0xffffff8800187947 */ /* 0x000fea000383ffff */
.L_x_23:
[----:B-1----:R1:W3:Y:S02]  /*8cd0*/  SYNCS.PHASECHK.TRANS64.TRYWAIT P1, [R5+URZ], R4 ;  /* 0x00000004050075a7 */ /* 0x0022e4000802017f */
[----:B---3--:R-:W-:Y:S05]  /*8ce0*/  @!P1 NANOSLEEP.SYNCS 0x989680 ;  /* 0x009896800000995d */ /* 0x008fea0003900000 */
[----:B------:R-:W3:Y:S02]  /*8cf0*/  @!P1 SYNCS.PHASECHK.TRANS64 P1, [R5+URZ], R4 ;  /* 0x00000004050095a7 */ /* 0x000ee4000802007f */
[----:B---3--:R-:W-:Y:S05]  /*8d00*/  @!P1 BRA `(.L_x_23) ;  /* 0xfffffffc00f09947 */ /* 0x008fea000383ffff */
[----:B------:R-:W-:Y:S05]  /*8d10*/  BRA `(.L_x_22) ;  /* 0xffffff8c00147947 */ /* 0x000fea000383ffff */
.L_x_200:
[----:B------:R-:W-:Y:S01]  /*8d20*/  BSSY B1, `(.L_x_241) ;  /* 0x0000006000017945 */ /* 0x000fe20003800000 */
[----:B------:R-:W-:-:S07]  /*8d30*/  IMAD.MOV.U32 R15, RZ, RZ, -0x1 ;  /* 0xffffffffff0f7424 */ /* 0x000fce00078e00ff */
[----:B------:R-:W-:Y:S05]  /*8d40*/  WARPSYNC.COLLECTIVE R15, `(.L_x_242) ;  /* 0x000000000f0c7348 */ /* 0x000fea0003c00000 */
[----:B------:R-:W-:Y:S02]  /*8d50*/  ELECT P6, UR62, PT ;  /* 0x00000000003e782f */ /* 0x000fe400038c0000 */
[----:B------:R-:W-:Y:S01]  /*8d60*/  MOV R14, UR62 ;  /* 0x0000003e000e7c02 */ /* 0x000fe20008000f00 */
[----:B------:R-:W-:Y:S10]  /*8d70*/  ENDCOLLECTIVE ;  /* 0x000000000000791b */ /* 0x000ff40003800000 */
.L_x_242:
[----:B------:R-:W-:Y:S05]  /*8d80*/  BSYNC B1 ;  /* 0x0000000000017941 */ /* 0x000fea0003800000 */
.L_x_241:
[----:B------:R-:W-:Y:S05]  /*8d90*/  BRA `(.L_x_243) ;  /* 0xffffffe400587947 */ /* 0x000fea000383ffff */
.L_x_203:
[----:B0-----:R0:W1:Y:S02]  /*8da0*/  SYNCS.PHASECHK.TRANS64.TRYWAIT P1, [R14+URZ+0xc8], R7 ;  /* 0x0000c8070e0075a7 */ /* 0x001064000802017f */
[----:B-1----:R-:W-:Y:S05]  /*8db0*/  @!P1 NANOSLEEP.SYNCS 0x989680 ;  /* 0x009896800000995d */ /* 0x002fea0003900000 */
[----:B------:R-:W1:Y:S02]  /*8dc0*/  @!P1 SYNCS.PHASECHK.TRANS64 P1, [R14+URZ+0xc8], R7 ;  /* 0x0000c8070e0095a7 */ /* 0x000e64000802007f */
[----:B-1----:R-:W-:Y:S05]  /*8dd0*/  @!P1 BRA `(.L_x_203) ;  /* 0xfffffffc00f09947 */ /* 0x002fea000383ffff */
[----:B------:R-:W-:Y:S05]  /*8de0*/  BRA `(.L_x_244) ;  /* 0xffffffe4008c7947 */ /* 0x000fea000383ffff */
.L_x_212:
[----:B------:R-:W-:Y:S01]  /*8df0*/  BSSY B0, `(.L_x_245) ;  /* 0x0000006000007945 */ /* 0x000fe20003800000 */
[----:B------:R-:W-:-:S07]  /*8e00*/  IMAD.MOV.U32 R15, RZ, RZ, -0x1 ;  /* 0xffffffffff0f7424 */ /* 0x000fce00078e00ff */
[----:B------:R-:W-:Y:S05]  /*8e10*/  WARPSYNC.COLLECTIVE R15, `(.L_x_246) ;  /* 0x000000000f0c7348 */ /* 0x000fea0003c00000 */
[----:B------:R-:W-:Y:S02]  /*8e20*/  ELECT P6, UR62, PT ;  /* 0x00000000003e782f */ /* 0x000fe400038c0000 */
[----:B------:R-:W-:Y:S01]  /*8e30*/  MOV R14, UR62 ;  /* 0x0000003e000e7c02 */ /* 0x000fe20008000f00 */
[----:B------:R-:W-:Y:S10]  /*8e40*/  ENDCOLLECTIVE ;  /* 0x000000000000791b */ /* 0x000ff40003800000 */
.L_x_246:
[----:B------:R-:W-:Y:S05]  /*8e50*/  BSYNC B0 ;  /* 0x0000000000007941 */ /* 0x000fea0003800000 */
.L_x_245:
[----:B------:R-:W-:Y:S05]  /*8e60*/  BRA `(.L_x_247) ;  /* 0xffffffec00dc7947 */ /* 0x000fea000383ffff */
.L_x_216:
[----:B0-----:R0:W1:Y:S02]  /*8e70*/  SYNCS.PHASECHK.TRANS64.TRYWAIT P0, [R7+URZ], R2 ;  /* 0x00000002070075a7 */ /* 0x001064000800017f */
[----:B-1----:R-:W-:Y:S05]  /*8e80*/  @!P0 NANOSLEEP.SYNCS 0x989680 ;  /* 0x009896800000895d */ /* 0x002fea0003900000 */
[----:B------:R-:W1:Y:S02]  /*8e90*/  @!P0 SYNCS.PHASECHK.TRANS64 P0, [R7+URZ], R2 ;  /* 0x00000002070085a7 */ /* 0x000e64000800007f */
[----:B-1----:R-:W-:Y:S05]  /*8ea0*/  @!P0 BRA `(.L_x_216) ;  /* 0xfffffffc00f08947 */ /* 0x002fea000383ffff */
[----:B------:R-:W-:Y:S05]  /*8eb0*/  BRA `(.L_x_248) ;  /* 0xfffffff0001c7947 */ /* 0x000fea000383ffff */
.L_x_217:
[----:B0-----:R0:W1:Y:S02]  /*8ec0*/  SYNCS.PHASECHK.TRANS64.TRYWAIT P0, [R9+URZ], R4 ;  /* 0x00000004090075a7 */ /* 0x001064000800017f */
[----:B-1----:R-:W-:Y:S05]  /*8ed0*/  @!P0 NANOSLEEP.SYNCS 0x989680 ;  /* 0x009896800000895d */ /* 0x002fea0003900000 */
[----:B------:R-:W1:Y:S02]  /*8ee0*/  @!P0 SYNCS.PHASECHK.TRANS64 P0, [R9+URZ], R4 ;  /* 0x00000004090085a7 */ /* 0x000e64000800007f */
[----:B-1----:R-:W-:Y:S05]  /*8ef0*/  @!P0 BRA `(.L_x_217) ;  /* 0xfffffffc00f08947 */ /* 0x002fea000383ffff */
[----:B------:R-:W-:Y:S05]  /*8f00*/  BRA `(.L_x_249) ;  /* 0xfffffff0002c7947 */ /* 0x000fea000383ffff */
.L_x_218:
[----:B0-----:R0:W1:Y:S02]  /*8f10*/  SYNCS.PHASECHK.TRANS64.TRYWAIT P0, [R6+URZ], R5 ;  /* 0x00000005060075a7 */ /* 0x001064000800017f */
[----:B-1----:R-:W-:Y:S05]  /*8f20*/  @!P0 NANOSLEEP.SYNCS 0x989680 ;  /* 0x009896800000895d */ /* 0x002fea0003900000 */
[----:B------:R-:W1:Y:S02]  /*8f30*/  @!P0 SYNCS.PHASECHK.TRANS64 P0, [R6+URZ], R5 ;  /* 0x00000005060085a7 */ /* 0x000e64000800007f */
[----:B-1----:R-:W-:Y:S05]  /*8f40*/  @!P0 BRA `(.L_x_218) ;  /* 0xfffffffc00f08947 */ /* 0x002fea000383ffff */
[----:B------:R-:W-:Y:S05]  /*8f50*/  BRA `(.L_x_250) ;  /* 0xfffffff0003c7947 */ /* 0x000fea000383ffff */
.L_x_219:
[----:B0-----:R0:W1:Y:S02]  /*8f60*/  SYNCS.PHASECHK.TRANS64.TRYWAIT P0, [R9+URZ], R4 ;  /* 0x00000004090075a7 */ /* 0x001064000800017f */
[----:B-1----:R-:W-:Y:S05]  /*8f70*/  @!P0 NANOSLEEP.SYNCS 0x989680 ;  /* 0x009896800000895d */ /* 0x002fea0003900000 */
[----:B------:R-:W1:Y:S02]  /*8f80*/  @!P0 SYNCS.PHASECHK.TRANS64 P0, [R9+URZ], R4 ;  /* 0x00000004090085a7 */ /* 0x000e64000800007f */
[----:B-1----:R-:W-:Y:S05]  /*8f90*/  @!P0 BRA `(.L_x_219) ;  /* 0xfffffffc00f08947 */ /* 0x002fea000383ffff */
[----:B------:R-:W-:Y:S05]  /*8fa0*/  BRA `(.L_x_251) ;  /* 0xfffffff0004c7947 */ /* 0x000fea000383ffff */
.L_x_220:
[----:B0-----:R0:W1:Y:S02]  /*8fb0*/  SYNCS.PHASECHK.TRANS64.TRYWAIT P0, [R6+URZ], R5 ;  /* 0x00000005060075a7 */ /* 0x001064000800017f */
[----:B-1----:R-:W-:Y:S05]  /*8fc0*/  @!P0 NANOSLEEP.SYNCS 0x989680 ;  /* 0x009896800000895d */ /* 0x002fea0003900000 */
[----:B------:R-:W1:Y:S02]  /*8fd0*/  @!P0 SYNCS.PHASECHK.TRANS64 P0, [R6+URZ], R5 ;  /* 0x00000005060085a7 */ /* 0x000e64000800007f */
[----:B-1----:R-:W-:Y:S05]  /*8fe0*/  @!P0 BRA `(.L_x_220) ;  /* 0xfffffffc00f08947 */ /* 0x002fea000383ffff */
[----:B------:R-:W-:Y:S05]  /*8ff0*/  BRA `(.L_x_252) ;  /* 0xfffffff0005c7947 */ /* 0x000fea000383ffff */
.L_x_221:
[----:B0-----:R0:W1:Y:S02]  /*9000*/  SYNCS.PHASECHK.TRANS64.TRYWAIT P0, [R9+URZ], R4 ;  /* 0x00000004090075a7 */ /* 0x001064000800017f */
[----:B-1----:R-:W-:Y:S05]  /*9010*/  @!P0 NANOSLEEP.SYNCS 0x989680 ;  /* 0x009896800000895d */ /* 0x002fea0003900000 */
[----:B------:R-:W1:Y:S02]  /*9020*/  @!P0 SYNCS.PHASECHK.TRANS64 P0, [R9+URZ], R4 ;  /* 0x00000004090085a7 */ /* 0x000e64000800007f */
[----:B-1----:R-:W-:Y:S05]  /*9030*/  @!P0 BRA `(.L_x_221) ;  /* 0xfffffffc00f08947 */ /* 0x002fea000383ffff */
[----:B------:R-:W-:Y:S05]  /*9040*/  BRA `(.L_x_253) ;  /* 0xfffffff0006c7947 */ /* 0x000fea000383ffff */
.L_x_222:
[----:B0-----:R0:W1:Y:S02]  /*9050*/  SYNCS.PHASECHK.TRANS64.TRYWAIT P0, [R6+URZ], R5 ;  /* 0x00000005060075a7 */ /* 0x001064000800017f */
[----:B-1----:R-:W-:Y:S05]  /*9060*/  @!P0 NANOSLEEP.SYNCS 0x989680 ;  /* 0x009896800000895d */ /* 0x002fea0003900000 */
[----:B------:R-:W1:Y:S02]  /*9070*/  @!P0 SYNCS.PHASECHK.TRANS64 P0, [R6+URZ], R5 ;  /* 0x00000005060085a7 */ /* 0x000e64000800007f */
[----:B-1----:R-:W-:Y:S05]  /*9080*/  @!P0 BRA `(.L_x_222) ;  /* 0xfffffffc00f08947 */ /* 0x002fea000383ffff */
[----:B------:R-:W-:Y:S05]  /*9090*/  BRA `(.L_x_254) ;  /* 0xfffffff0007c7947 */ /* 0x000fea000383ffff */
.L_x_223:
[----:B0-----:R0:W1:Y:S02]  /*90a0*/  SYNCS.PHASECHK.TRANS64.TRYWAIT P0, [R9+URZ], R4 ;  /* 0x00000004090075a7 */ /* 0x001064000800017f */
[----:B-1----:R-:W-:Y:S05]  /*90b0*/  @!P0 NANOSLEEP.SYNCS 0x989680 ;  /* 0x009896800000895d */ /* 0x002fea0003900000 */
[----:B------:R-:W1:Y:S02]  /*90c0*/  @!P0 SYNCS.PHASECHK.TRANS64 P0, [R9+URZ], R4 ;  /* 0x00000004090085a7 */ /* 0x000e64000800007f */
[----:B-1----:R-:W-:Y:S05]  /*90d0*/  @!P0 BRA `(.L_x_223) ;  /* 0xfffffffc00f08947 */ /* 0x002fea000383ffff */
[----:B------:R-:W-:Y:S05]  /*90e0*/  BRA `(.L_x_255) ;  /* 0xfffffff0008c7947 */ /* 0x000fea000383ffff */
.L_x_224:
[----:B0-----:R0:W1:Y:S02]  /*90f0*/  SYNCS.PHASECHK.TRANS64.TRYWAIT P0, [R6+URZ], R5 ;  /* 0x00000005060075a7 */ /* 0x001064000800017f */
[----:B-1----:R-:W-:Y:S05]  /*9100*/  @!P0 NANOSLEEP.SYNCS 0x989680 ;  /* 0x009896800000895d */ /* 0x002fea0003900000 */
[----:B------:R-:W1:Y:S02]  /*9110*/  @!P0 SYNCS.PHASECHK.TRANS64 P0, [R6+URZ], R5 ;  /* 0x00000005060085a7 */ /* 0x000e64000800007f */
[----:B-1----:R-:W-:Y:S05]  /*9120*/  @!P0 BRA `(.L_x_224) ;  /* 0xfffffffc00f08947 */ /* 0x002fea000383ffff */
[----:B------:R-:W-:Y:S05]  /*9130*/  BRA `(.L_x_256) ;  /* 0xfffffff0009c7947 */ /* 0x000fea000383ffff */
.L_x_225:
[----:B0-----:R0:W1:Y:S02]  /*9140*/  SYNCS.PHASECHK.TRANS64.TRYWAIT P0, [R9+URZ], R4 ;  /* 0x00000004090075a7 */ /* 0x001064000800017f */
[----:B-1----:R-:W-:Y:S05]  /*9150*/  @!P0 NANOSLEEP.SYNCS 0x989680 ;  /* 0x009896800000895d */ /* 0x002fea0003900000 */
[----:B------:R-:W1:Y:S02]  /*9160*/  @!P0 SYNCS.PHASECHK.TRANS64 P0, [R9+URZ], R4 ;  /* 0x00000004090085a7 */ /* 0x000e64000800007f */
[----:B-1----:R-:W-:Y:S05]  /*9170*/  @!P0 BRA `(.L_x_225) ;  /* 0xfffffffc00f08947 */ /* 0x002fea000383ffff */
[----:B------:R-:W-:Y:S05]  /*9180*/  BRA `(.L_x_257) ;  /* 0xfffffff000ac7947 */ /* 0x000fea000383ffff */
.L_x_226:
[----:B0-----:R0:W1:Y:S02]  /*9190*/  SYNCS.PHASECHK.TRANS64.TRYWAIT P0, [R6+URZ], R5 ;  /* 0x00000005060075a7 */ /* 0x001064000800017f */
[----:B-1----:R-:W-:Y:S05]  /*91a0*/  @!P0 NANOSLEEP.SYNCS 0x989680 ;  /* 0x009896800000895d */ /* 0x002fea0003900000 */
[----:B------:R-:W1:Y:S02]  /*91b0*/  @!P0 SYNCS.PHASECHK.TRANS64 P0, [R6+URZ], R5 ;  /* 0x00000005060085a7 */ /* 0x000e64000800007f */
[----:B-1----:R-:W-:Y:S05]  /*91c0*/  @!P0 BRA `(.L_x_226) ;  /* 0xfffffffc00f08947 */ /* 0x002fea000383ffff */
[----:B------:R-:W-:Y:S05]  /*91d0*/  BRA `(.L_x_258) ;  /* 0xfffffff000bc7947 */ /* 0x000fea000383ffff */
.L_x_227:
[----:B0-----:R0:W1:Y:S02]  /*91e0*/  SYNCS.PHASECHK.TRANS64.TRYWAIT P0, [R9+URZ], R4 ;  /* 0x00000004090075a7 */ /* 0x001064000800017f */
[----:B-1----:R-:W-:Y:S05]  /*91f0*/  @!P0 NANOSLEEP.SYNCS 0x989680 ;  /* 0x009896800000895d */ /* 0x002fea0003900000 */
[----:B------:R-:W1:Y:S02]  /*9200*/  @!P0 SYNCS.PHASECHK.TRANS64 P0, [R9+URZ], R4 ;  /* 0x00000004090085a7 */ /* 0x000e64000800007f */
[----:B-1----:R-:W-:Y:S05]  /*9210*/  @!P0 BRA `(.L_x_227) ;  /* 0xfffffffc00f08947 */ /* 0x002fea000383ffff */
[----:B------:R-:W-:Y:S05]  /*9220*/  BRA `(.L_x_259) ;  /* 0xfffffff000cc7947 */ /* 0x000fea000383ffff */
.L_x_228:
[----:B0-----:R0:W1:Y:S02]  /*9230*/  SYNCS.PHASECHK.TRANS64.TRYWAIT P0, [R6+URZ], R5 ;  /* 0x00000005060075a7 */ /* 0x001064000800017f */
[----:B-1----:R-:W-:Y:S05]  /*9240*/  @!P0 NANOSLEEP.SYNCS 0x989680 ;  /* 0x009896800000895d */ /* 0x002fea0003900000 */
[----:B------:R-:W1:Y:S02]  /*9250*/  @!P0 SYNCS.PHASECHK.TRANS64 P0, [R6+URZ], R5 ;  /* 0x00000005060085a7 */ /* 0x000e64000800007f */
[----:B-1----:R-:W-:Y:S05]  /*9260*/  @!P0 BRA `(.L_x_228) ;  /* 0xfffffffc00f08947 */ /* 0x002fea000383ffff */
[----:B------:R-:W-:Y:S05]  /*9270*/  BRA `(.L_x_260) ;  /* 0xfffffff000dc7947 */ /* 0x000fea000383ffff */
.L_x_229:
[----:B0-----:R0:W1:Y:S02]  /*9280*/  SYNCS.PHASECHK.TRANS64.TRYWAIT P0, [R9+URZ], R4 ;  /* 0x00000004090075a7 */ /* 0x001064000800017f */
[----:B-1----:R-:W-:Y:S05]  /*9290*/  @!P0 NANOSLEEP.SYNCS 0x989680 ;  /* 0x009896800000895d */ /* 0x002fea0003900000 */
[----:B------:R-:W1:Y:S02]  /*92a0*/  @!P0 SYNCS.PHASECHK.TRANS64 P0, [R9+URZ], R4 ;  /* 0x00000004090085a7 */ /* 0x000e64000800007f */
[----:B-1----:R-:W-:Y:S05]  /*92b0*/  @!P0 BRA `(.L_x_229) ;  /* 0xfffffffc00f08947 */ /* 0x002fea000383ffff */
[----:B------:R-:W-:Y:S05]  /*92c0*/  BRA `(.L_x_261) ;  /* 0xfffffff000ec7947 */ /* 0x000fea000383ffff */
.L_x_230:
[----:B0-----:R0:W1:Y:S02]  /*92d0*/  SYNCS.PHASECHK.TRANS64.TRYWAIT P0, [R6+URZ], R5 ;  /* 0x00000005060075a7 */ /* 0x001064000800017f */
[----:B-1----:R-:W-:Y:S05]  /*92e0*/  @!P0 NANOSLEEP.SYNCS 0x989680 ;  /* 0x009896800000895d */ /* 0x002fea0003900000 */
[----:B------:R-:W1:Y:S02]  /*92f0*/  @!P0 SYNCS.PHASECHK.TRANS64 P0, [R6+URZ], R5 ;  /* 0x00000005060085a7 */ /* 0x000e64000800007f */
[----:B-1----:R-:W-:Y:S05]  /*9300*/  @!P0 BRA `(.L_x_230) ;  /* 0xfffffffc00f08947 */ /* 0x002fea000383ffff */
[----:B------:R-:W-:Y:S05]  /*9310*/  BRA `(.L_x_262) ;  /* 0xfffffff000fc7947 */ /* 0x000fea000383ffff */
.L_x_231:
[----:B0-----:R0:W1:Y:S02]  /*9320*/  SYNCS.PHASECHK.TRANS64.TRYWAIT P0, [R9+URZ], R4 ;  /* 0x00000004090075a7 */ /* 0x001064000800017f */
[----:B-1----:R-:W-:Y:S05]  /*9330*/  @!P0 NANOSLEEP.SYNCS 0x989680 ;  /* 0x009896800000895d */ /* 0x002fea0003900000 */
[----:B------:R-:W1:Y:S02]  /*9340*/  @!P0 SYNCS.PHASECHK.TRANS64 P0, [R9+URZ], R4 ;  /* 0x00000004090085a7 */ /* 0x000e64000800007f */
[----:B-1----:R-:W-:Y:S05]  /*9350*/  @!P0 BRA `(.L_x_231) ;  /* 0xfffffffc00f08947 */ /* 0x002fea000383ffff */
[----:B------:R-:W-:Y:S05]  /*9360*/  BRA `(.L_x_263) ;  /* 0xfffffff4000c7947 */ /* 0x000fea000383ffff */
.L_x_232:
[----:B0-----:R0:W1:Y:S02]  /*9370*/  SYNCS.PHASECHK.TRANS64.TRYWAIT P0, [R6+URZ], R5 ;  /* 0x00000005060075a7 */ /* 0x001064000800017f */
[----:B-1----:R-:W-:Y:S05]  /*9380*/  @!P0 NANOSLEEP.SYNCS 0x989680 ;  /* 0x009896800000895d */ /* 0x002fea0003900000 */
[----:B------:R-:W1:Y:S02]  /*9390*/  @!P0 SYNCS.PHASECHK.TRANS64 P0, [R6+URZ], R5 ;  /* 0x00000005060085a7 */ /* 0x000e64000800007f */
[----:B-1----:R-:W-:Y:S05]  /*93a0*/  @!P0 BRA `(.L_x_232) ;  /* 0xfffffffc00f08947 */ /* 0x002fea000383ffff */
[----:B------:R-:W-:Y:S05]  /*93b0*/  BRA `(.L_x_264) ;  /* 0xfffffff4001c7947 */ /* 0x000fea000383ffff */
.L_x_233:
[----:B0-----:R0:W1:Y:S02]  /*93c0*/  SYNCS.PHASECHK.TRANS64.TRYWAIT P0, [R9+URZ], R4 ;  /* 0x00000004090075a7 */ /* 0x001064000800017f */
[----:B-1----:R-:W-:Y:S05]  /*93d0*/  @!P0 NANOSLEEP.SYNCS 0x989680 ;  /* 0x009896800000895d */ /* 0x002fea0003900000 */
[----:B------:R-:W1:Y:S02]  /*93e0*/  @!P0 SYNCS.PHASECHK.TRANS64 P0, [R9+URZ], R4 ;  /* 0x00000004090085a7 */ /* 0x000e64000800007f */
[----:B-1----:R-:W-:Y:S05]  /*93f0*/  @!P0 BRA `(.L_x_233) ;  /* 0xfffffffc00f08947 */ /* 0x002fea000383ffff */
[----:B------:R-:W-:Y:S05]  /*9400*/  BRA `(.L_x_265) ;  /* 0xfffffff4002c7947 */ /* 0x000fea000383ffff */
.L_x_234:
[----:B0-----:R0:W1:Y:S02]  /*9410*/  SYNCS.PHASECHK.TRANS64.TRYWAIT P0, [R6+URZ], R5 ;  /* 0x00000005060075a7 */ /* 0x001064000800017f */
[----:B-1----:R-:W-:Y:S05]  /*9420*/  @!P0 NANOSLEEP.SYNCS 0x989680 ;  /* 0x009896800000895d */ /* 0x002fea0003900000 */
[----:B------:R-:W1:Y:S02]  /*9430*/  @!P0 SYNCS.PHASECHK.TRANS64 P0, [R6+URZ], R5 ;  /* 0x00000005060085a7 */ /* 0x000e64000800007f */
[----:B-1----:R-:W-:Y:S05]  /*9440*/  @!P0 BRA `(.L_x_234) ;  /* 0xfffffffc00f08947 */ /* 0x002fea000383ffff */
[----:B------:R-:W-:Y:S05]  /*9450*/  BRA `(.L_x_266) ;  /* 0xfffffff4003c7947 */ /* 0x000fea000383ffff */
.L_x_235:
[----:B0-----:R0:W1:Y:S02]  /*9460*/  SYNCS.PHASECHK.TRANS64.TRYWAIT P0, [R9+URZ], R4 ;  /* 0x00000004090075a7 */ /* 0x001064000800017f */
[----:B-1----:R-:W-:Y:S05]  /*9470*/  @!P0 NANOSLEEP.SYNCS 0x989680 ;  /* 0x009896800000895d */ /* 0x002fea0003900000 */
[----:B------:R-:W1:Y:S02]  /*9480*/  @!P0 SYNCS.PHASECHK.TRANS64 P0, [R9+URZ], R4 ;  /* 0x00000004090085a7 */ /* 0x000e64000800007f */
[----:B-1----:R-:W-:Y:S05]  /*9490*/  @!P0 BRA `(.L_x_235) ;  /* 0xfffffffc00f08947 */ /* 0x002fea000383ffff */
[----:B------:R-:W-:Y:S05]  /*94a0*/  BRA `(.L_x_267) ;  /* 0xfffffff4004c7947 */ /* 0x000fea000383ffff */
.L_x_236:
[----:B0-----:R0:W1:Y:S02]  /*94b0*/  SYNCS.PHASECHK.TRANS64.TRYWAIT P0, [R6+URZ], R5 ;  /* 0x00000005060075a7 */ /* 0x001064000800017f */
[----:B-1----:R-:W-:Y:S05]  /*94c0*/  @!P0 NANOSLEEP.SYNCS 0x989680 ;  /* 0x009896800000895d */ /* 0x002fea0003900000 */
[----:B------:R-:W1:Y:S02]  /*94d0*/  @!P0 SYNCS.PHASECHK.TRANS64 P0, [R6+URZ], R5 ;  /* 0x00000005060085a7 */ /* 0x000e64000800007f */
[----:B-1----:R-:W-:Y:S05]  /*94e0*/  @!P0 BRA `(.L_x_236) ;  /* 0xfffffffc00f08947 */ /* 0x002fea000383ffff */
[----:B------:R-:W-:Y:S05]  /*94f0*/  BRA `(.L_x_268) ;  /* 0xfffffff4005c7947 */ /* 0x000fea000383ffff */
.L_x_237:
[----:B0-----:R0:W1:Y:S02]  /*9500*/  SYNCS.PHASECHK.TRANS64.TRYWAIT P0, [R9+URZ], R4 ;  /* 0x00000004090075a7 */ /* 0x001064000800017f */
[----:B-1----:R-:W-:Y:S05]  /*9510*/  @!P0 NANOSLEEP.SYNCS 0x989680 ;  /* 0x009896800000895d */ /* 0x002fea0003900000 */
[----:B------:R-:W1:Y:S02]  /*9520*/  @!P0 SYNCS.PHASECHK.TRANS64 P0, [R9+URZ], R4 ;  /* 0x00000004090085a7 */ /* 0x000e64000800007f */
[----:B-1----:R-:W-:Y:S05]  /*9530*/  @!P0 BRA `(.L_x_237) ;  /* 0xfffffffc00f08947 */ /* 0x002fea000383ffff */
[----:B------:R-:W-:Y:S05]  /*9540*/  BRA `(.L_x_269) ;  /* 0xfffffff4006c7947 */ /* 0x000fea000383ffff */
.L_x_238:
[----:B0-----:R0:W1:Y:S02]  /*9550*/  SYNCS.PHASECHK.TRANS64.TRYWAIT P0, [R6+URZ], R5 ;  /* 0x00000005060075a7 */ /* 0x001064000800017f */
[----:B-1----:R-:W-:Y:S05]  /*9560*/  @!P0 NANOSLEEP.SYNCS 0x989680 ;  /* 0x009896800000895d */ /* 0x002fea0003900000 */
[----:B------:R-:W1:Y:S02]  /*9570*/  @!P0 SYNCS.PHASECHK.TRANS64 P0, [R6+URZ], R5 ;  /* 0x00000005060085a7 */ /* 0x000e64000800007f */
[----:B-1----:R-:W-:Y:S05]  /*9580*/  @!P0 BRA `(.L_x_238) ;  /* 0xfffffffc00f08947 */ /* 0x002fea000383ffff */
[----:B------:R-:W-:Y:S05]  /*9590*/  BRA `(.L_x_270) ;  /* 0xfffffff4007c7947 */ /* 0x000fea000383ffff */
.L_x_239:
[----:B-1----:R1:W2:Y:S02]  /*95a0*/  SYNCS.PHASECHK.TRANS64.TRYWAIT P0, [R9+URZ], R4 ;  /* 0x00000004090075a7 */ /* 0x0022a4000800017f */
[----:B--2---:R-:W-:Y:S05]  /*95b0*/  @!P0 NANOSLEEP.SYNCS 0x989680 ;  /* 0x009896800000895d */ /* 0x004fea0003900000 */
[----:B------:R-:W2:Y:S02]  /*95c0*/  @!P0 SYNCS.PHASECHK.TRANS64 P0, [R9+URZ], R4 ;  /* 0x00000004090085a7 */ /* 0x000ea4000800007f */
[----:B--2---:R-:W-:Y:S05]  /*95d0*/  @!P0 BRA `(.L_x_239) ;  /* 0xfffffffc00f08947 */ /* 0x004fea000383ffff */
[----:B------:R-:W-:Y:S05]  /*95e0*/  BRA `(.L_x_271) ;  /* 0xfffffff400847947 */ /* 0x000fea000383ffff */
.L_x_272:
[----:B------:R-:W-:-:S00]  /*95f0*/  BRA `(.L_x_272) ;  /* 0xfffffffc00fc7947 */ /* 0x000fc0000383ffff */
[----:B------:R-:W-:-:S00]  /*9600*/  NOP ;  /* 0x0000000000007918 */ /* 0x000fc00000000000 */
[----:B------:R-:W-:-:S00]  /*9610*/  NOP ;  /* 0x0000000000007918 */ /* 0x000fc00000000000 */
[----:B------:R-:W-:-:S00]  /*9620*/  NOP ;  /* 0x0000000000007918 */ /* 0x000fc00000000000 */
[----:B------:R-:W-:-:S00]  /*9630*/  NOP ;  /* 0x0000000000007918 */ /* 0x000fc00000000000 */
[----:B------:R-:W-:-:S00]  /*9640*/  NOP ;  /* 0x0000000000007918 */ /* 0x000fc00000000000 */
[----:B------:R-:W-:-:S00]  /*9650*/  NOP ;  /* 0x0000000000007918 */ /* 0x000fc00000000000 */
[----:B------:R-:W-:-:S00]  /*9660*/  NOP ;  /* 0x0000000000007918 */ /* 0x000fc00000000000 */
[----:B------:R-:W-:-:S00]  /*9670*/  NOP ;  /* 0x0000000000007918 */ /* 0x000fc00000000000 */
.L_x_273:


//--------------------- .nv.global.init           --------------------------
	.section	.nv.global.init,"aw",@progbits
.nv.global.init:
	.type		$str$22,@object
	.size		$str$22,($str$23 - $str$22)
$str$22:
        /*0000*/ 	.byte	0x6b, 0x5f, 0x74, 0x69, 0x6c, 0x65, 0x5f, 0x63, 0x6f, 0x75, 0x6e, 0x74, 0x20, 0x3e, 0x3d, 0x20
        /*0010*/ 	.byte	0x31, 0x00
	.type		$str$23,@object
	.size		$str$23,(__unnamed_1 - $str$23)
$str$23:
        /*0012*/ 	.byte	0x2f, 0x74, 0x6d, 0x70, 0x2f, 0x63, 0x75, 0x74, 0x6c, 0x61, 0x73, 0x73, 0x5f, 0x73, 0x77, 0x65
        /*0022*/ 	.byte	0x65, 0x70, 0x5f, 0x73, 0x72, 0x63, 0x2f, 0x69, 0x6e, 0x63, 0x6c, 0x75, 0x64, 0x65, 0x2f, 0x63
        /*0032*/ 	.byte	0x75, 0x74, 0x6c, 0x61, 0x73, 0x73, 0x2f, 0x67, 0x65, 0x6d, 0x6d, 0x2f, 0x63, 0x6f, 0x6c, 0x6c
        /*0042*/ 	.byte	0x65, 0x63, 0x74, 0x69, 0x76, 0x65, 0x2f, 0x73, 0x6d, 0x39, 0x30, 0x5f, 0x6d, 0x6d, 0x61, 0x5f
        /*0052*/ 	.byte	0x74, 0x6d, 0x61, 0x5f, 0x67, 0x6d, 0x6d, 0x61, 0x5f, 0x73, 0x73, 0x5f, 0x77, 0x61, 0x72, 0x70
        /*0062*/ 	.byte	0x73, 0x70, 0x65, 0x63, 0x69, 0x61, 0x6c, 0x69, 0x7a, 0x65, 0x64, 0x2e, 0x68, 0x70, 0x70, 0x00
	.type		__unnamed_1,@object
	.size		__unnamed_1,(.L_0 - __unnamed_1)
__unnamed_1:
        /*0072*/ 	.byte	0x76, 0x6f, 0x69, 0x64, 0x20, 0x63, 0x75, 0x74, 0x6c, 0x61, 0x73, 0x73, 0x3a, 0x3a, 0x67, 0x65
        /* <DEDUP_REMOVED lines=171> */
        /*0b32*/ 	.byte	0x75, 0x74, 0x65, 0x3a, 0x3a, 0x69, 0x64, 0x65, 0x6e, 0x74, 0x69, 0x74, 0x79, 0x5d, 0x00
.L_0:


//--------------------- .nv.shared._ZN7cutlass13device_kernelINS_4gemm6kernel13GemmUniversalIN4cute5tupleIJiiiiEEENS1_10collective13CollectiveMmaINS1_34MainloopSm90TmaGmmaWarpSpecializedILi25ENS5_IJNS4_1CILi1EEESB_SB_EEENS1_35KernelTmaWarpSpecializedCooperativeEEENS5_IJNSA_ILi128EEENSA_ILi160EEENSA_ILi32EEEEEEaNS5_IJlSB_lEEEaSJ_NS4_8TiledMMAINS4_8MMA_AtomIJNS4_4SM904GMMA26MMA_64x32x32_S32S8S8_SS_TNEEEENS4_6LayoutINS5_IJNSA_ILi2EEESB_SB_EEENS5_IJSB_NSA_ILi0EEEST_EEEEENS5_IJNS4_10UnderscoreESW_SW_EEEEENS4_13SM90_TMA_LOADENS4_14ComposedLayoutINS4_7SwizzleILi1ELi4ELi3EEENS4_18smem_ptr_flag_bitsILi8EEENSQ_INS5_IJNSA_ILi8EEESH_EEENS5_IJSH_SB_EEEEEEEvNS4_8identityESZ_S19_vS1A_EENS_8epilogue10collective6detail29Sm90TmaWarpSpecializedAdapterINS1D_15DefaultEpilogueIaSJ_SJ_NS1C_6thread17LinearCombinationIaLi1EiiLNS1H_9ScaleType4KindE0ELNS_15FloatRoundStyleE2EaEENS1_15EpilogueDefaultEEEEEvvEEEEvNT_6ParamsE --------------------------
	.section	.nv.shared._ZN7cutlass13device_kernelINS_4gemm6kernel13GemmUniversalIN4cute5tupleIJiiiiEEENS1_10collective13CollectiveMmaINS1_34MainloopSm90TmaGmmaWarpSpecializedILi25ENS5_IJNS4_1CILi1EEESB_SB_EEENS1_35KernelTmaWarpSpecializedCooperativeEEENS5_IJNSA_ILi128EEENSA_ILi160EEENSA_ILi32EEEEEEaNS5_IJlSB_lEEEaSJ_NS4_8TiledMMAINS4_8MMA_AtomIJNS4_4SM904GMMA26MMA_64x32x32_S32S8S8_SS_TNEEEENS4_6LayoutINS5_IJNSA_ILi2EEESB_SB_EEENS5_IJSB_NSA_ILi0EEEST_EEEEENS5_IJNS4_10UnderscoreESW_SW_EEEEENS4_13SM90_TMA_LOADENS4_14ComposedLayoutINS4_7SwizzleILi1ELi4ELi3EEENS4_18smem_ptr_flag_bitsILi8EEENSQ_INS5_IJNSA_ILi8EEESH_EEENS5_IJSH_SB_EEEEEEEvNS4_8identityESZ_S19_vS1A_EENS_8epilogue10collective6detail29Sm90TmaWarpSpecializedAdapterINS1D_15DefaultEpilogueIaSJ_SJ_NS1C_6thread17LinearCombinationIaLi1EiiLNS1H_9ScaleType4KindE0ELNS_15FloatRoundStyleE2EaEENS1_15EpilogueDefaultEEEEEvvEEEEvNT_6ParamsE,"aw",@nobits
	.sectionflags	@""
	.align	16
	.zero		1024


//--------------------- .nv.shared.reserved.0     --------------------------
	.section	.nv.shared.reserved.0,"aw",@nobits
	.weak		__nv_reservedSMEM_offset_0_alias
	.size		__nv_reservedSMEM_offset_0_alias, 0, 0
	.other		__nv_reservedSMEM_offset_0_alias,@"STO_CUDA_RESERVED_SHARED STV_DEFAULT"
__nv_reservedSMEM_offset_0_alias:
	.zero		0


//--------------------- .nv.global                --------------------------
	.section	.nv.global,"aw",@nobits
.nv.global:
	.type		_ZN39_INTERNAL_072121a7_4_k_cu_68617843_97954cute1_E,@object
	.size		_ZN39_INTERNAL_072121a7_4_k_cu_68617843_97954cute1_E,(_ZN39_INTERNAL_072121a7_4_k_cu_68617843_97954cuda3std3__45__cpo6cbeginE - _ZN39_INTERNAL_072121a7_4_k_cu_68617843_97954cute1_E)
_ZN39_INTERNAL_072121a7_4_k_cu_68617843_97954cute1_E:
	.zero		1
	.type		_ZN39_INTERNAL_072121a7_4_k_cu_68617843_97954cuda3std3__45__cpo6cbeginE,@object
	.size		_ZN39_INTERNAL_072121a7_4_k_cu_68617843_97954cuda3std3__45__cpo6cbeginE,(_ZN39_INTERNAL_072121a7_4_k_cu_68617843_97954cuda3std3__48in_placeE - _ZN39_INTERNAL_072121a7_4_k_cu_68617843_97954cuda3std3__45__cpo6cbeginE)
_ZN39_INTERNAL_072121a7_4_k_cu_68617843_97954cuda3std3__45__cpo6cbeginE:
	.zero		1
	.type		_ZN39_INTERNAL_072121a7_4_k_cu_68617843_97954cuda3std3__48in_placeE,@object
	.size		_ZN39_INTERNAL_072121a7_4_k_cu_68617843_97954cuda3std3__48in_placeE,(_ZN39_INTERNAL_072121a7_4_k_cu_68617843_97954cuda3std6ranges3__45__cpo9iter_moveE - _ZN39_INTERNAL_072121a7_4_k_cu_68617843_97954cuda3std3__48in_placeE)
_ZN39_INTERNAL_072121a7_4_k_cu_68617843_97954cuda3std3__48in_placeE:
	.zero		1
	.type		_ZN39_INTERNAL_072121a7_4_k_cu_68617843_97954cuda3std6ranges3__45__cpo9iter_moveE,@object
	.size		_ZN39_INTERNAL_072121a7_4_k_cu_68617843_97954cuda3std6ranges3__45__cpo9iter_moveE,(_ZN39_INTERNAL_072121a7_4_k_cu_68617843_97954cuda3std3__45__cpo5beginE - _ZN39_INTERNAL_072121a7_4_k_cu_68617843_97954cuda3std6ranges3__45__cpo9iter_moveE)
_ZN39_INTERNAL_072121a7_4_k_cu_68617843_97954cuda3std6ranges3__45__cpo9iter_moveE:
	.zero		1
	.type		_ZN39_INTERNAL_072121a7_4_k_cu_68617843_97954cuda3std3__45__cpo5beginE,@object
	.size		_ZN39_INTERNAL_072121a7_4_k_cu_68617843_97954cuda3std3__45__cpo5beginE,(_ZN39_INTERNAL_072121a7_4_k_cu_68617843_97954cuda3std3__441_GLOBAL__N__072121a7_4_k_cu_68617843_97956ignoreE - _ZN39_INTERNAL_072121a7_4_k_cu_68617843_97954cuda3std3__45__cpo5beginE)
_ZN39_INTERNAL_072121a7_4_k_cu_68617843_97954cuda3std3__45__cpo5beginE:
	.zero		1
	.type		_ZN39_INTERNAL_072121a7_4_k_cu_68617843_97954cuda3std3__441_GLOBAL__N__072121a7_4_k_cu_68617843_97956ignoreE,@object
	.size		_ZN39_INTERNAL_072121a7_4_k_cu_68617843_97954cuda3std3__441_GLOBAL__N__072121a7_4_k_cu_68617843_97956ignoreE,(_ZN39_INTERNAL_072121a7_4_k_cu_68617843_97954cute7productE - _ZN39_INTERNAL_072121a7_4_k_cu_68617843_97954cuda3std3__441_GLOBAL__N__072121a7_4_k_cu_68617843_97956ignoreE)
_ZN39_INTERNAL_072121a7_4_k_cu_68617843_97954cuda3std3__441_GLOBAL__N__072121a7_4_k_cu_68617843_97956ignoreE:
	.zero		1
	.type		_ZN39_INTERNAL_072121a7_4_k_cu_68617843_97954cute7productE,@object
	.size		_ZN39_INTERNAL_072121a7_4_k_cu_68617843_97954cute7productE,(_ZN39_INTERNAL_072121a7_4_k_cu_68617843_97954cuda3std3__45__cpo3endE - _ZN39_INTERNAL_072121a7_4_k_cu_68617843_97954cute7productE)
_ZN39_INTERNAL_072121a7_4_k_cu_68617843_97954cute7productE:
	.zero		1
	.type		_ZN39_INTERNAL_072121a7_4_k_cu_68617843_97954cuda3std3__45__cpo3endE,@object
	.size		_ZN39_INTERNAL_072121a7_4_k_cu_68617843_97954cuda3std3__45__cpo3endE,(_ZN39_INTERNAL_072121a7_4_k_cu_68617843_97954cuda3std3__419piecewise_constructE - _ZN39_INTERNAL_072121a7_4_k_cu_68617843_97954cuda3std3__45__cpo3endE)
_ZN39_INTERNAL_072121a7_4_k_cu_68617843_97954cuda3std3__45__cpo3endE:
	.zero		1
	.type		_ZN39_INTERNAL_072121a7_4_k_cu_68617843_97954cuda3std3__419piecewise_constructE,@object
	.size		_ZN39_INTERNAL_072121a7_4_k_cu_68617843_97954cuda3std3__419piecewise_constructE,(_ZN39_INTERNAL_072121a7_4_k_cu_68617843_97954cuda3std3__45__cpo4cendE - _ZN39_INTERNAL_072121a7_4_k_cu_68617843_97954cuda3std3__419piecewise_constructE)
_ZN39_INTERNAL_072121a7_4_k_cu_68617843_97954cuda3std3__419piecewise_constructE:
	.zero		1
	.type		_ZN39_INTERNAL_072121a7_4_k_cu_68617843_97954cuda3std3__45__cpo4cendE,@object
	.size		_ZN39_INTERNAL_072121a7_4_k_cu_68617843_97954cuda3std3__45__cpo4cendE,(_ZN39_INTERNAL_072121a7_4_k_cu_68617843_97954cuda3std6ranges3__45__cpo4swapE - _ZN39_INTERNAL_072121a7_4_k_cu_68617843_97954cuda3std3__45__cpo4cendE)
_ZN39_INTERNAL_072121a7_4_k_cu_68617843_97954cuda3std3__45__cpo4cendE:
	.zero		1
	.type		_ZN39_INTERNAL_072121a7_4_k_cu_68617843_97954cuda3std6ranges3__45__cpo4swapE,@object
	.size		_ZN39_INTERNAL_072121a7_4_k_cu_68617843_97954cuda3std6ranges3__45__cpo4swapE,(.L_8 - _ZN39_INTERNAL_072121a7_4_k_cu_68617843_97954cuda3std6ranges3__45__cpo4swapE)
_ZN39_INTERNAL_072121a7_4_k_cu_68617843_97954cuda3std6ranges3__45__cpo4swapE:
	.zero		1
.L_8:


//--------------------- .nv.constant0._ZN7cutlass13device_kernelINS_4gemm6kernel13GemmUniversalIN4cute5tupleIJiiiiEEENS1_10collective13CollectiveMmaINS1_34MainloopSm90TmaGmmaWarpSpecializedILi25ENS5_IJNS4_1CILi1EEESB_SB_EEENS1_35KernelTmaWarpSpecializedCooperativeEEENS5_IJNSA_ILi128EEENSA_ILi160EEENSA_ILi32EEEEEEaNS5_IJlSB_lEEEaSJ_NS4_8TiledMMAINS4_8MMA_AtomIJNS4_4SM904GMMA26MMA_64x32x32_S32S8S8_SS_TNEEEENS4_6LayoutINS5_IJNSA_ILi2EEESB_SB_EEENS5_IJSB_NSA_ILi0EEEST_EEEEENS5_IJNS4_10UnderscoreESW_SW_EEEEENS4_13SM90_TMA_LOADENS4_14ComposedLayoutINS4_7SwizzleILi1ELi4ELi3EEENS4_18smem_ptr_flag_bitsILi8EEENSQ_INS5_IJNSA_ILi8EEESH_EEENS5_IJSH_SB_EEEEEEEvNS4_8identityESZ_S19_vS1A_EENS_8epilogue10collective6detail29Sm90TmaWarpSpecializedAdapterINS1D_15DefaultEpilogueIaSJ_SJ_NS1C_6thread17LinearCombinationIaLi1EiiLNS1H_9ScaleType4KindE0ELNS_15FloatRoundStyleE2EaEENS1_15EpilogueDefaultEEEEEvvEEEEvNT_6ParamsE --------------------------
	.section	.nv.constant0._ZN7cutlass13device_kernelINS_4gemm6kernel13GemmUniversalIN4cute5tupleIJiiiiEEENS1_10collective13CollectiveMmaINS1_34MainloopSm90TmaGmmaWarpSpecializedILi25ENS5_IJNS4_1CILi1EEESB_SB_EEENS1_35KernelTmaWarpSpecializedCooperativeEEENS5_IJNSA_ILi128EEENSA_ILi160EEENSA_ILi32EEEEEEaNS5_IJlSB_lEEEaSJ_NS4_8TiledMMAINS4_8MMA_AtomIJNS4_4SM904GMMA26MMA_64x32x32_S32S8S8_SS_TNEEEENS4_6LayoutINS5_IJNSA_ILi2EEESB_SB_EEENS5_IJSB_NSA_ILi0EEEST_EEEEENS5_IJNS4_10UnderscoreESW_SW_EEEEENS4_13SM90_TMA_LOADENS4_14ComposedLayoutINS4_7SwizzleILi1ELi4ELi3EEENS4_18smem_ptr_flag_bitsILi8EEENSQ_INS5_IJNSA_ILi8EEESH_EEENS5_IJSH_SB_EEEEEEEvNS4_8identityESZ_S19_vS1A_EENS_8epilogue10collective6detail29Sm90TmaWarpSpecializedAdapterINS1D_15DefaultEpilogueIaSJ_SJ_NS1C_6thread17LinearCombinationIaLi1EiiLNS1H_9ScaleType4KindE0ELNS_15FloatRoundStyleE2EaEENS1_15EpilogueDefaultEEEEEvvEEEEvNT_6ParamsE,"a",@progbits
	.sectionflags	@""
	.align	4
.nv.constant0._ZN7cutlass13device_kernelINS_4gemm6kernel13GemmUniversalIN4cute5tupleIJiiiiEEENS1_10collective13CollectiveMmaINS1_34MainloopSm90TmaGmmaWarpSpecializedILi25ENS5_IJNS4_1CILi1EEESB_SB_EEENS1_35KernelTmaWarpSpecializedCooperativeEEENS5_IJNSA_ILi128EEENSA_ILi160EEENSA_ILi32EEEEEEaNS5_IJlSB_lEEEaSJ_NS4_8TiledMMAINS4_8MMA_AtomIJNS4_4SM904GMMA26MMA_64x32x32_S32S8S8_SS_TNEEEENS4_6LayoutINS5_IJNSA_ILi2EEESB_SB_EEENS5_IJSB_NSA_ILi0EEEST_EEEEENS5_IJNS4_10UnderscoreESW_SW_EEEEENS4_13SM90_TMA_LOADENS4_14ComposedLayoutINS4_7SwizzleILi1ELi4ELi3EEENS4_18smem_ptr_flag_bitsILi8EEENSQ_INS5_IJNSA_ILi8EEESH_EEENS5_IJSH_SB_EEEEEEEvNS4_8identityESZ_S19_vS1A_EENS_8epilogue10collective6detail29Sm90TmaWarpSpecializedAdapterINS1D_15DefaultEpilogueIaSJ_SJ_NS1C_6thread17LinearCombinationIaLi1EiiLNS1H_9ScaleType4KindE0ELNS_15FloatRoundStyleE2EaEENS1_15EpilogueDefaultEEEEEvvEEEEvNT_6ParamsE:
	.zero		1664


//--------------------- SYMBOLS --------------------------

	.type		.nv.reservedSmem.offset0,@object
	.size		.nv.reservedSmem.offset0,0x4
	.type		__assertfail,@function
